//
// Generated by NVIDIA NVVM Compiler
//
// Compiler Build ID: CL-36424714
// Cuda compilation tools, release 13.0, V13.0.88
// Based on NVVM 20.0.0
//

.version 9.0
.target sm_100
.address_size 64

	// .globl	_Z11computeDistiiPiS_
// _ZZ11computeDistiiPiS_E9rowVector has been demoted
// _ZZ11computeDistiiPiS_E9colVector has been demoted
// _ZZ11computeDistiiPiS_E4dist has been demoted
.extern .shared .align 16 .b8 SMem[];

.visible .entry _Z11computeDistiiPiS_(
	.param .u32 _Z11computeDistiiPiS__param_0,
	.param .u32 _Z11computeDistiiPiS__param_1,
	.param .u64 .ptr .align 1 _Z11computeDistiiPiS__param_2,
	.param .u64 .ptr .align 1 _Z11computeDistiiPiS__param_3
)
{
	.reg .pred 	%p<10>;
	.reg .b32 	%r<167>;
	.reg .b32 	%f<4>;
	.reg .b64 	%rd<12>;
	// demoted variable
	.shared .align 4 .b8 _ZZ11computeDistiiPiS_E9rowVector[16384];
	// demoted variable
	.shared .align 4 .b8 _ZZ11computeDistiiPiS_E9colVector[16384];
	// demoted variable
	.shared .align 4 .b8 _ZZ11computeDistiiPiS_E4dist[4096];
	ld.param.u32 	%r36, [_Z11computeDistiiPiS__param_1];
	ld.param.u64 	%rd5, [_Z11computeDistiiPiS__param_2];
	ld.param.u64 	%rd4, [_Z11computeDistiiPiS__param_3];
	cvta.to.global.u64 	%rd1, %rd5;
	mov.u32 	%r1, %tid.x;
	mov.u32 	%r159, %tid.y;
	setp.gt.u32 	%p1, %r159, 31;
	@%p1 bra 	$L__BB0_15;
	mov.u32 	%r37, %ctaid.y;
	mov.u32 	%r38, %ctaid.x;
	shl.b32 	%r3, %r37, 5;
	shl.b32 	%r4, %r38, 5;
	cvt.rn.f32.s32 	%f1, %r36;
	mul.f32 	%f2, %f1, 0f3C000000;
	cvt.rpi.f32.f32 	%f3, %f2;
	cvt.rzi.s32.f32 	%r5, %f3;
	mov.u32 	%r6, %ntid.x;
	mov.u32 	%r7, %ntid.y;
	add.s64 	%rd2, %rd1, 32;
	cvta.to.global.u64 	%rd3, %rd4;
$L__BB0_2:
	setp.gt.u32 	%p2, %r1, 31;
	@%p2 bra 	$L__BB0_14;
	ld.param.u32 	%r158, [_Z11computeDistiiPiS__param_0];
	add.s32 	%r39, %r159, %r3;
	mul.lo.s32 	%r9, %r39, %r36;
	shl.b32 	%r40, %r159, 9;
	mov.u32 	%r41, _ZZ11computeDistiiPiS_E9rowVector;
	add.s32 	%r10, %r41, %r40;
	mul.lo.s32 	%r11, %r39, %r158;
	mov.u32 	%r160, %r1;
$L__BB0_4:
	setp.lt.s32 	%p3, %r5, 1;
	add.s32 	%r13, %r160, %r4;
	shl.b32 	%r42, %r159, 7;
	mov.u32 	%r43, _ZZ11computeDistiiPiS_E4dist;
	add.s32 	%r44, %r43, %r42;
	shl.b32 	%r45, %r160, 2;
	add.s32 	%r14, %r44, %r45;
	mov.b32 	%r46, 0;
	st.shared.u32 	[%r14], %r46;
	bar.sync 	0;
	@%p3 bra 	$L__BB0_13;
	mul.lo.s32 	%r15, %r13, %r36;
	mov.u32 	%r49, _ZZ11computeDistiiPiS_E9colVector;
	add.s32 	%r16, %r49, %r45;
	mov.b32 	%r161, 0;
$L__BB0_6:
	shl.b32 	%r18, %r161, 7;
	add.s32 	%r162, %r18, %r9;
	mov.b32 	%r163, 32;
$L__BB0_7:
	mul.wide.s32 	%rd6, %r162, 4;
	add.s64 	%rd7, %rd2, %rd6;
	ld.global.u32 	%r51, [%rd7+-32];
	add.s32 	%r52, %r10, %r163;
	st.shared.u32 	[%r52+-32], %r51;
	ld.global.u32 	%r53, [%rd7+-28];
	st.shared.u32 	[%r52+-28], %r53;
	ld.global.u32 	%r54, [%rd7+-24];
	st.shared.u32 	[%r52+-24], %r54;
	ld.global.u32 	%r55, [%rd7+-20];
	st.shared.u32 	[%r52+-20], %r55;
	ld.global.u32 	%r56, [%rd7+-16];
	st.shared.u32 	[%r52+-16], %r56;
	ld.global.u32 	%r57, [%rd7+-12];
	st.shared.u32 	[%r52+-12], %r57;
	ld.global.u32 	%r58, [%rd7+-8];
	st.shared.u32 	[%r52+-8], %r58;
	ld.global.u32 	%r59, [%rd7+-4];
	st.shared.u32 	[%r52+-4], %r59;
	ld.global.u32 	%r60, [%rd7];
	st.shared.u32 	[%r52], %r60;
	ld.global.u32 	%r61, [%rd7+4];
	st.shared.u32 	[%r52+4], %r61;
	ld.global.u32 	%r62, [%rd7+8];
	st.shared.u32 	[%r52+8], %r62;
	ld.global.u32 	%r63, [%rd7+12];
	st.shared.u32 	[%r52+12], %r63;
	ld.global.u32 	%r64, [%rd7+16];
	st.shared.u32 	[%r52+16], %r64;
	ld.global.u32 	%r65, [%rd7+20];
	st.shared.u32 	[%r52+20], %r65;
	ld.global.u32 	%r66, [%rd7+24];
	st.shared.u32 	[%r52+24], %r66;
	ld.global.u32 	%r67, [%rd7+28];
	st.shared.u32 	[%r52+28], %r67;
	add.s32 	%r163, %r163, 64;
	add.s32 	%r162, %r162, 16;
	setp.ne.s32 	%p4, %r163, 544;
	@%p4 bra 	$L__BB0_7;
	add.s32 	%r24, %r18, %r15;
	mov.b32 	%r164, 0;
$L__BB0_9:
	add.s32 	%r69, %r24, %r164;
	mul.wide.s32 	%rd8, %r69, 4;
	add.s64 	%rd9, %rd1, %rd8;
	ld.global.u32 	%r70, [%rd9];
	shl.b32 	%r71, %r164, 7;
	add.s32 	%r72, %r16, %r71;
	st.shared.u32 	[%r72], %r70;
	ld.global.u32 	%r73, [%rd9+4];
	st.shared.u32 	[%r72+128], %r73;
	ld.global.u32 	%r74, [%rd9+8];
	st.shared.u32 	[%r72+256], %r74;
	ld.global.u32 	%r75, [%rd9+12];
	st.shared.u32 	[%r72+384], %r75;
	ld.global.u32 	%r76, [%rd9+16];
	st.shared.u32 	[%r72+512], %r76;
	ld.global.u32 	%r77, [%rd9+20];
	st.shared.u32 	[%r72+640], %r77;
	ld.global.u32 	%r78, [%rd9+24];
	st.shared.u32 	[%r72+768], %r78;
	ld.global.u32 	%r79, [%rd9+28];
	st.shared.u32 	[%r72+896], %r79;
	ld.global.u32 	%r80, [%rd9+32];
	st.shared.u32 	[%r72+1024], %r80;
	ld.global.u32 	%r81, [%rd9+36];
	st.shared.u32 	[%r72+1152], %r81;
	ld.global.u32 	%r82, [%rd9+40];
	st.shared.u32 	[%r72+1280], %r82;
	ld.global.u32 	%r83, [%rd9+44];
	st.shared.u32 	[%r72+1408], %r83;
	ld.global.u32 	%r84, [%rd9+48];
	st.shared.u32 	[%r72+1536], %r84;
	ld.global.u32 	%r85, [%rd9+52];
	st.shared.u32 	[%r72+1664], %r85;
	ld.global.u32 	%r86, [%rd9+56];
	st.shared.u32 	[%r72+1792], %r86;
	ld.global.u32 	%r87, [%rd9+60];
	st.shared.u32 	[%r72+1920], %r87;
	add.s32 	%r164, %r164, 16;
	setp.ne.s32 	%p5, %r164, 128;
	@%p5 bra 	$L__BB0_9;
	bar.sync 	0;
	ld.shared.u32 	%r165, [%r14];
	mov.b32 	%r166, 0;
$L__BB0_11:
	shl.b32 	%r89, %r166, 2;
	add.s32 	%r90, %r10, %r89;
	ld.shared.u32 	%r91, [%r90];
	shl.b32 	%r92, %r166, 7;
	add.s32 	%r93, %r16, %r92;
	ld.shared.u32 	%r94, [%r93];
	sub.s32 	%r95, %r91, %r94;
	mad.lo.s32 	%r96, %r95, %r95, %r165;
	ld.shared.u32 	%r97, [%r90+4];
	ld.shared.u32 	%r98, [%r93+128];
	sub.s32 	%r99, %r97, %r98;
	mad.lo.s32 	%r100, %r99, %r99, %r96;
	ld.shared.u32 	%r101, [%r90+8];
	ld.shared.u32 	%r102, [%r93+256];
	sub.s32 	%r103, %r101, %r102;
	mad.lo.s32 	%r104, %r103, %r103, %r100;
	ld.shared.u32 	%r105, [%r90+12];
	ld.shared.u32 	%r106, [%r93+384];
	sub.s32 	%r107, %r105, %r106;
	mad.lo.s32 	%r108, %r107, %r107, %r104;
	ld.shared.u32 	%r109, [%r90+16];
	ld.shared.u32 	%r110, [%r93+512];
	sub.s32 	%r111, %r109, %r110;
	mad.lo.s32 	%r112, %r111, %r111, %r108;
	ld.shared.u32 	%r113, [%r90+20];
	ld.shared.u32 	%r114, [%r93+640];
	sub.s32 	%r115, %r113, %r114;
	mad.lo.s32 	%r116, %r115, %r115, %r112;
	ld.shared.u32 	%r117, [%r90+24];
	ld.shared.u32 	%r118, [%r93+768];
	sub.s32 	%r119, %r117, %r118;
	mad.lo.s32 	%r120, %r119, %r119, %r116;
	ld.shared.u32 	%r121, [%r90+28];
	ld.shared.u32 	%r122, [%r93+896];
	sub.s32 	%r123, %r121, %r122;
	mad.lo.s32 	%r124, %r123, %r123, %r120;
	ld.shared.u32 	%r125, [%r90+32];
	ld.shared.u32 	%r126, [%r93+1024];
	sub.s32 	%r127, %r125, %r126;
	mad.lo.s32 	%r128, %r127, %r127, %r124;
	ld.shared.u32 	%r129, [%r90+36];
	ld.shared.u32 	%r130, [%r93+1152];
	sub.s32 	%r131, %r129, %r130;
	mad.lo.s32 	%r132, %r131, %r131, %r128;
	ld.shared.u32 	%r133, [%r90+40];
	ld.shared.u32 	%r134, [%r93+1280];
	sub.s32 	%r135, %r133, %r134;
	mad.lo.s32 	%r136, %r135, %r135, %r132;
	ld.shared.u32 	%r137, [%r90+44];
	ld.shared.u32 	%r138, [%r93+1408];
	sub.s32 	%r139, %r137, %r138;
	mad.lo.s32 	%r140, %r139, %r139, %r136;
	ld.shared.u32 	%r141, [%r90+48];
	ld.shared.u32 	%r142, [%r93+1536];
	sub.s32 	%r143, %r141, %r142;
	mad.lo.s32 	%r144, %r143, %r143, %r140;
	ld.shared.u32 	%r145, [%r90+52];
	ld.shared.u32 	%r146, [%r93+1664];
	sub.s32 	%r147, %r145, %r146;
	mad.lo.s32 	%r148, %r147, %r147, %r144;
	ld.shared.u32 	%r149, [%r90+56];
	ld.shared.u32 	%r150, [%r93+1792];
	sub.s32 	%r151, %r149, %r150;
	mad.lo.s32 	%r152, %r151, %r151, %r148;
	ld.shared.u32 	%r153, [%r90+60];
	ld.shared.u32 	%r154, [%r93+1920];
	sub.s32 	%r155, %r153, %r154;
	mad.lo.s32 	%r165, %r155, %r155, %r152;
	add.s32 	%r166, %r166, 16;
	setp.ne.s32 	%p6, %r166, 128;
	@%p6 bra 	$L__BB0_11;
	st.shared.u32 	[%r14], %r165;
	bar.sync 	0;
	add.s32 	%r161, %r161, 1;
	setp.ne.s32 	%p7, %r161, %r5;
	@%p7 bra 	$L__BB0_6;
$L__BB0_13:
	ld.shared.u32 	%r156, [%r14];
	add.s32 	%r157, %r13, %r11;
	mul.wide.s32 	%rd10, %r157, 4;
	add.s64 	%rd11, %rd3, %rd10;
	st.global.u32 	[%rd11], %r156;
	add.s32 	%r160, %r160, %r6;
	setp.lt.u32 	%p8, %r160, 32;
	@%p8 bra 	$L__BB0_4;
$L__BB0_14:
	add.s32 	%r159, %r159, %r7;
	setp.lt.u32 	%p9, %r159, 32;
	@%p9 bra 	$L__BB0_2;
$L__BB0_15:
	ret;

}
	// .globl	_Z3knniiPiS_S_
.visible .entry _Z3knniiPiS_S_(
	.param .u32 _Z3knniiPiS_S__param_0,
	.param .u32 _Z3knniiPiS_S__param_1,
	.param .u64 .ptr .align 1 _Z3knniiPiS_S__param_2,
	.param .u64 .ptr .align 1 _Z3knniiPiS_S__param_3,
	.param .u64 .ptr .align 1 _Z3knniiPiS_S__param_4
)
{
	.reg .pred 	%p<24>;
	.reg .b16 	%rs<9>;
	.reg .b32 	%r<191>;
	.reg .b64 	%rd<34>;

	ld.param.u32 	%r34, [_Z3knniiPiS_S__param_0];
	ld.param.u32 	%r35, [_Z3knniiPiS_S__param_1];
	ld.param.u64 	%rd8, [_Z3knniiPiS_S__param_3];
	ld.param.u64 	%rd9, [_Z3knniiPiS_S__param_4];
	cvta.to.global.u64 	%rd1, %rd9;
	mov.u32 	%r1, %ctaid.x;
	bar.sync 	0;
	setp.lt.s32 	%p1, %r35, 1;
	@%p1 bra 	$L__BB1_34;
	mov.u32 	%r2, %tid.x;
	mul.lo.s32 	%r3, %r34, %r1;
	shl.b32 	%r37, %r1, 2;
	mov.u32 	%r38, SMem;
	add.s32 	%r4, %r38, %r37;
	mov.u32 	%r5, %ntid.x;
	mul.lo.s32 	%r39, %r35, %r1;
	shr.u32 	%r40, %r34, 31;
	add.s32 	%r41, %r34, %r40;
	shr.s32 	%r6, %r41, 1;
	shl.b32 	%r42, %r34, 2;
	add.s32 	%r7, %r38, %r42;
	cvt.u64.u32 	%rd2, %r39;
	mul.wide.u32 	%rd10, %r39, 4;
	add.s64 	%rd11, %rd10, %rd1;
	add.s64 	%rd3, %rd11, 32;
	cvta.to.global.u64 	%rd4, %rd8;
	mov.b32 	%r183, 0;
	mov.b16 	%rs7, 0;
	mov.u16 	%rs8, %rs7;
$L__BB1_2:
	setp.ge.s32 	%p2, %r2, %r34;
	mov.u32 	%r184, %r2;
	@%p2 bra 	$L__BB1_3;
	bra.uni 	$L__BB1_25;
$L__BB1_3:
	setp.eq.s32 	%p5, %r183, 0;
	@%p5 bra 	$L__BB1_17;
	setp.lt.u32 	%p6, %r183, 16;
	mov.b32 	%r186, 0;
	@%p6 bra 	$L__BB1_7;
	and.b32  	%r186, %r183, 2147483632;
	and.b32  	%r52, %r183, -16;
	neg.s32 	%r185, %r52;
	mov.u64 	%rd33, %rd3;
$L__BB1_6:
	.pragma "nounroll";
	ld.global.u32 	%r53, [%rd33+-32];
	shl.b32 	%r54, %r53, 2;
	add.s32 	%r56, %r38, %r54;
	mov.b32 	%r57, 10000000;
	st.shared.u32 	[%r56], %r57;
	ld.global.u32 	%r58, [%rd33+-28];
	shl.b32 	%r59, %r58, 2;
	add.s32 	%r60, %r38, %r59;
	st.shared.u32 	[%r60], %r57;
	ld.global.u32 	%r61, [%rd33+-24];
	shl.b32 	%r62, %r61, 2;
	add.s32 	%r63, %r38, %r62;
	st.shared.u32 	[%r63], %r57;
	ld.global.u32 	%r64, [%rd33+-20];
	shl.b32 	%r65, %r64, 2;
	add.s32 	%r66, %r38, %r65;
	st.shared.u32 	[%r66], %r57;
	ld.global.u32 	%r67, [%rd33+-16];
	shl.b32 	%r68, %r67, 2;
	add.s32 	%r69, %r38, %r68;
	st.shared.u32 	[%r69], %r57;
	ld.global.u32 	%r70, [%rd33+-12];
	shl.b32 	%r71, %r70, 2;
	add.s32 	%r72, %r38, %r71;
	st.shared.u32 	[%r72], %r57;
	ld.global.u32 	%r73, [%rd33+-8];
	shl.b32 	%r74, %r73, 2;
	add.s32 	%r75, %r38, %r74;
	st.shared.u32 	[%r75], %r57;
	ld.global.u32 	%r76, [%rd33+-4];
	shl.b32 	%r77, %r76, 2;
	add.s32 	%r78, %r38, %r77;
	st.shared.u32 	[%r78], %r57;
	ld.global.u32 	%r79, [%rd33];
	shl.b32 	%r80, %r79, 2;
	add.s32 	%r81, %r38, %r80;
	st.shared.u32 	[%r81], %r57;
	ld.global.u32 	%r82, [%rd33+4];
	shl.b32 	%r83, %r82, 2;
	add.s32 	%r84, %r38, %r83;
	st.shared.u32 	[%r84], %r57;
	ld.global.u32 	%r85, [%rd33+8];
	shl.b32 	%r86, %r85, 2;
	add.s32 	%r87, %r38, %r86;
	st.shared.u32 	[%r87], %r57;
	ld.global.u32 	%r88, [%rd33+12];
	shl.b32 	%r89, %r88, 2;
	add.s32 	%r90, %r38, %r89;
	st.shared.u32 	[%r90], %r57;
	ld.global.u32 	%r91, [%rd33+16];
	shl.b32 	%r92, %r91, 2;
	add.s32 	%r93, %r38, %r92;
	st.shared.u32 	[%r93], %r57;
	ld.global.u32 	%r94, [%rd33+20];
	shl.b32 	%r95, %r94, 2;
	add.s32 	%r96, %r38, %r95;
	st.shared.u32 	[%r96], %r57;
	ld.global.u32 	%r97, [%rd33+24];
	shl.b32 	%r98, %r97, 2;
	add.s32 	%r99, %r38, %r98;
	st.shared.u32 	[%r99], %r57;
	ld.global.u32 	%r100, [%rd33+28];
	shl.b32 	%r101, %r100, 2;
	add.s32 	%r102, %r38, %r101;
	st.shared.u32 	[%r102], %r57;
	add.s32 	%r185, %r185, 16;
	add.s64 	%rd33, %rd33, 64;
	setp.ne.s32 	%p7, %r185, 0;
	@%p7 bra 	$L__BB1_6;
$L__BB1_7:
	and.b32  	%r103, %r183, 15;
	setp.eq.s32 	%p8, %r103, 0;
	@%p8 bra 	$L__BB1_17;
	cvt.u32.u16 	%r104, %rs8;
	and.b32  	%r16, %r104, 15;
	add.s32 	%r105, %r16, -1;
	setp.lt.u32 	%p9, %r105, 7;
	@%p9 bra 	$L__BB1_10;
	cvt.u32.u64 	%r106, %rd2;
	add.s32 	%r107, %r186, %r106;
	mul.wide.u32 	%rd14, %r107, 4;
	add.s64 	%rd15, %rd1, %rd14;
	ld.global.u32 	%r108, [%rd15];
	shl.b32 	%r109, %r108, 2;
	add.s32 	%r111, %r38, %r109;
	mov.b32 	%r112, 10000000;
	st.shared.u32 	[%r111], %r112;
	cvt.u64.u32 	%rd16, %r186;
	add.s64 	%rd17, %rd16, %rd2;
	shl.b64 	%rd18, %rd17, 2;
	add.s64 	%rd19, %rd1, %rd18;
	ld.global.u32 	%r113, [%rd19+4];
	shl.b32 	%r114, %r113, 2;
	add.s32 	%r115, %r38, %r114;
	st.shared.u32 	[%r115], %r112;
	ld.global.u32 	%r116, [%rd19+8];
	shl.b32 	%r117, %r116, 2;
	add.s32 	%r118, %r38, %r117;
	st.shared.u32 	[%r118], %r112;
	ld.global.u32 	%r119, [%rd19+12];
	shl.b32 	%r120, %r119, 2;
	add.s32 	%r121, %r38, %r120;
	st.shared.u32 	[%r121], %r112;
	ld.global.u32 	%r122, [%rd19+16];
	shl.b32 	%r123, %r122, 2;
	add.s32 	%r124, %r38, %r123;
	st.shared.u32 	[%r124], %r112;
	ld.global.u32 	%r125, [%rd19+20];
	shl.b32 	%r126, %r125, 2;
	add.s32 	%r127, %r38, %r126;
	st.shared.u32 	[%r127], %r112;
	ld.global.u32 	%r128, [%rd19+24];
	shl.b32 	%r129, %r128, 2;
	add.s32 	%r130, %r38, %r129;
	st.shared.u32 	[%r130], %r112;
	ld.global.u32 	%r131, [%rd19+28];
	shl.b32 	%r132, %r131, 2;
	add.s32 	%r133, %r38, %r132;
	st.shared.u32 	[%r133], %r112;
	add.s32 	%r186, %r186, 8;
$L__BB1_10:
	and.b32  	%r134, %r16, 7;
	setp.eq.s32 	%p10, %r134, 0;
	@%p10 bra 	$L__BB1_17;
	cvt.u32.u16 	%r135, %rs7;
	and.b32  	%r136, %r135, 7;
	and.b32  	%r19, %r135, 3;
	add.s32 	%r137, %r136, -1;
	setp.lt.u32 	%p11, %r137, 3;
	@%p11 bra 	$L__BB1_13;
	cvt.u32.u64 	%r138, %rd2;
	add.s32 	%r139, %r186, %r138;
	mul.wide.u32 	%rd20, %r139, 4;
	add.s64 	%rd21, %rd1, %rd20;
	ld.global.u32 	%r140, [%rd21];
	shl.b32 	%r141, %r140, 2;
	add.s32 	%r143, %r38, %r141;
	mov.b32 	%r144, 10000000;
	st.shared.u32 	[%r143], %r144;
	cvt.u64.u32 	%rd22, %r186;
	add.s64 	%rd23, %rd22, %rd2;
	shl.b64 	%rd24, %rd23, 2;
	add.s64 	%rd25, %rd1, %rd24;
	ld.global.u32 	%r145, [%rd25+4];
	shl.b32 	%r146, %r145, 2;
	add.s32 	%r147, %r38, %r146;
	st.shared.u32 	[%r147], %r144;
	ld.global.u32 	%r148, [%rd25+8];
	shl.b32 	%r149, %r148, 2;
	add.s32 	%r150, %r38, %r149;
	st.shared.u32 	[%r150], %r144;
	ld.global.u32 	%r151, [%rd25+12];
	shl.b32 	%r152, %r151, 2;
	add.s32 	%r153, %r38, %r152;
	st.shared.u32 	[%r153], %r144;
	add.s32 	%r186, %r186, 4;
$L__BB1_13:
	setp.eq.s32 	%p12, %r19, 0;
	@%p12 bra 	$L__BB1_17;
	cvt.u32.u64 	%r154, %rd2;
	add.s32 	%r155, %r186, %r154;
	mul.wide.u32 	%rd26, %r155, 4;
	add.s64 	%rd27, %rd1, %rd26;
	ld.global.u32 	%r156, [%rd27];
	shl.b32 	%r157, %r156, 2;
	add.s32 	%r159, %r38, %r157;
	mov.b32 	%r160, 10000000;
	st.shared.u32 	[%r159], %r160;
	setp.eq.s32 	%p13, %r19, 1;
	@%p13 bra 	$L__BB1_17;
	cvt.u64.u32 	%rd28, %r186;
	add.s64 	%rd29, %rd28, %rd2;
	shl.b64 	%rd30, %rd29, 2;
	add.s64 	%rd7, %rd1, %rd30;
	ld.global.u32 	%r161, [%rd7+4];
	shl.b32 	%r162, %r161, 2;
	add.s32 	%r164, %r38, %r162;
	mov.b32 	%r165, 10000000;
	st.shared.u32 	[%r164], %r165;
	setp.eq.s32 	%p14, %r19, 2;
	@%p14 bra 	$L__BB1_17;
	ld.global.u32 	%r166, [%rd7+8];
	shl.b32 	%r167, %r166, 2;
	add.s32 	%r169, %r38, %r167;
	mov.b32 	%r170, 10000000;
	st.shared.u32 	[%r169], %r170;
$L__BB1_17:
	setp.lt.s32 	%p15, %r34, 2;
	bar.sync 	0;
	@%p15 bra 	$L__BB1_33;
	mov.u32 	%r189, %r6;
$L__BB1_19:
	setp.ge.s32 	%p16, %r2, %r34;
	@%p16 bra 	$L__BB1_32;
	mov.u32 	%r190, %r2;
$L__BB1_21:
	setp.ge.s32 	%p17, %r190, %r189;
	@%p17 bra 	$L__BB1_31;
	shl.b32 	%r171, %r190, 2;
	add.s32 	%r24, %r38, %r171;
	ld.shared.u32 	%r25, [%r24];
	shl.b32 	%r26, %r189, 2;
	add.s32 	%r27, %r24, %r26;
	ld.shared.u32 	%r28, [%r27];
	setp.ne.s32 	%p18, %r25, %r28;
	@%p18 bra 	$L__BB1_29;
	add.s32 	%r29, %r24, %r42;
	ld.shared.u32 	%r178, [%r29];
	add.s32 	%r179, %r29, %r26;
	ld.shared.u32 	%r30, [%r179];
	setp.le.s32 	%p20, %r178, %r30;
	@%p20 bra 	$L__BB1_31;
	st.shared.u32 	[%r29], %r30;
	bra.uni 	$L__BB1_31;
$L__BB1_25:
	setp.ne.s32 	%p3, %r184, %r1;
	@%p3 bra 	$L__BB1_27;
	mov.b32 	%r48, 10000000;
	st.shared.u32 	[%r4], %r48;
	bra.uni 	$L__BB1_28;
$L__BB1_27:
	add.s32 	%r43, %r184, %r3;
	mul.wide.s32 	%rd12, %r43, 4;
	add.s64 	%rd13, %rd4, %rd12;
	ld.global.u32 	%r44, [%rd13];
	shl.b32 	%r45, %r184, 2;
	add.s32 	%r47, %r38, %r45;
	st.shared.u32 	[%r47], %r44;
$L__BB1_28:
	shl.b32 	%r49, %r184, 2;
	add.s32 	%r50, %r7, %r49;
	st.shared.u32 	[%r50], %r184;
	bar.sync 	0;
	add.s32 	%r184, %r184, %r5;
	setp.lt.s32 	%p4, %r184, %r34;
	@%p4 bra 	$L__BB1_25;
	bra.uni 	$L__BB1_3;
$L__BB1_29:
	setp.le.s32 	%p19, %r25, %r28;
	@%p19 bra 	$L__BB1_31;
	st.shared.u32 	[%r24], %r28;
	add.s32 	%r174, %r27, %r42;
	ld.shared.u32 	%r175, [%r174];
	add.s32 	%r176, %r24, %r42;
	st.shared.u32 	[%r176], %r175;
$L__BB1_31:
	bar.sync 	0;
	add.s32 	%r190, %r190, %r5;
	setp.lt.s32 	%p21, %r190, %r34;
	@%p21 bra 	$L__BB1_21;
$L__BB1_32:
	shr.u32 	%r32, %r189, 1;
	setp.gt.u32 	%p22, %r189, 1;
	mov.u32 	%r189, %r32;
	@%p22 bra 	$L__BB1_19;
$L__BB1_33:
	cvt.u32.u64 	%r180, %rd2;
	ld.shared.u32 	%r181, [%r7];
	add.s32 	%r182, %r183, %r180;
	mul.wide.u32 	%rd31, %r182, 4;
	add.s64 	%rd32, %rd1, %rd31;
	st.global.u32 	[%rd32], %r181;
	bar.sync 	0;
	add.s32 	%r183, %r183, 1;
	setp.ne.s32 	%p23, %r183, %r35;
	add.s16 	%rs8, %rs8, 1;
	add.s16 	%rs7, %rs7, 1;
	@%p23 bra 	$L__BB1_2;
$L__BB1_34:
	ret;

}


// ===== COMPILED SASS (sm_100) =====

	.target	sm_100

	.elftype	@"ET_EXEC"


//--------------------- .note.nv.tkinfo           --------------------------
	.section	.note.nv.tkinfo,"",@"SHT_NOTE"
	.sectionflags	@"SHF_NOTE_NV_TKINFO"
	.tkinfo
        /*0018*/ 	.word	0x00000002
        /*0030*/ 	.string	""
        /*0030*/ 	.string	"ptxas"
        /*0030*/ 	.string	"Cuda compilation tools, release 13.0, V13.0.88"
        /*0030*/ 	.string	"Build cuda_13.0.r13.0/compiler.36424714_0"
        /*0030*/ 	.string	"-arch sm_100 -m 64 "



//--------------------- .note.nv.cuinfo           --------------------------
	.section	.note.nv.cuinfo,"",@"SHT_NOTE"
	.sectionflags	@"SHF_NOTE_NV_CUINFO"
        /*0018*/ 	.short	0x0002
        /*001a*/ 	.short	0x0064
        /*001c*/ 	.short	0x0082
	.zero		2


//--------------------- .nv.info                  --------------------------
	.section	.nv.info,"",@"SHT_CUDA_INFO"
	.align	4


	//----- nvinfo : EIATTR_REGCOUNT
	.align		4
        /*0000*/ 	.byte	0x04, 0x2f
        /*0002*/ 	.short	(.L_1 - .L_0)
	.align		4
.L_0:
        /*0004*/ 	.word	index@(_Z11computeDistiiPiS_)
        /*0008*/ 	.word	0x00000020


	//----- nvinfo : EIATTR_FRAME_SIZE
	.align		4
.L_1:
        /*000c*/ 	.byte	0x04, 0x11
        /*000e*/ 	.short	(.L_3 - .L_2)
	.align		4
.L_2:
        /*0010*/ 	.word	index@(_Z11computeDistiiPiS_)
        /*0014*/ 	.word	0x00000000


	//----- nvinfo : EIATTR_REGCOUNT
	.align		4
.L_3:
        /*0018*/ 	.byte	0x04, 0x2f
        /*001a*/ 	.short	(.L_5 - .L_4)
	.align		4
.L_4:
        /*001c*/ 	.word	index@(_Z3knniiPiS_S_)
        /*0020*/ 	.word	0x00000020


	//----- nvinfo : EIATTR_FRAME_SIZE
	.align		4
.L_5:
        /*0024*/ 	.byte	0x04, 0x11
        /*0026*/ 	.short	(.L_7 - .L_6)
	.align		4
.L_6:
        /*0028*/ 	.word	index@(_Z3knniiPiS_S_)
        /*002c*/ 	.word	0x00000000


	//----- nvinfo : EIATTR_MIN_STACK_SIZE
	.align		4
.L_7:
        /*0030*/ 	.byte	0x04, 0x12
        /*0032*/ 	.short	(.L_9 - .L_8)
	.align		4
.L_8:
        /*0034*/ 	.word	index@(_Z3knniiPiS_S_)
        /*0038*/ 	.word	0x00000000


	//----- nvinfo : EIATTR_MIN_STACK_SIZE
	.align		4
.L_9:
        /*003c*/ 	.byte	0x04, 0x12
        /*003e*/ 	.short	(.L_11 - .L_10)
	.align		4
.L_10:
        /*0040*/ 	.word	index@(_Z11computeDistiiPiS_)
        /*0044*/ 	.word	0x00000000
.L_11:


//--------------------- .nv.compat                --------------------------
	.section	.nv.compat,"",@"SHT_CUDA_COMPAT_INFO"
	.align	4
        /*0000*/ 	.byte	0x02, 0x09, 0x00, 0x00, 0x02, 0x02, 0x01, 0x00, 0x02, 0x05, 0x05, 0x00, 0x03, 0x07, 0x01, 0x01
        /*0010*/ 	.byte	0x02, 0x03, 0x00, 0x00, 0x02, 0x06, 0x01, 0x00, 0x04, 0x0b, 0x08, 0x00, 0x09, 0x00, 0x00, 0x00
        /*0020*/ 	.byte	0x00, 0x00, 0x00, 0x00


//--------------------- .nv.info._Z3knniiPiS_S_   --------------------------
	.section	.nv.info._Z3knniiPiS_S_,"",@"SHT_CUDA_INFO"
	.sectionflags	@""
	.align	4


	//----- nvinfo : EIATTR_CUDA_API_VERSION
	.align		4
        /*0000*/ 	.byte	0x04, 0x37
        /*0002*/ 	.short	(.L_13 - .L_12)
.L_12:
        /*0004*/ 	.word	0x00000082


	//----- nvinfo : EIATTR_KPARAM_INFO
	.align		4
.L_13:
        /*0008*/ 	.byte	0x04, 0x17
        /*000a*/ 	.short	(.L_15 - .L_14)
.L_14:
        /*000c*/ 	.word	0x00000000
        /*0010*/ 	.short	0x0004
        /*0012*/ 	.short	0x0018
        /*0014*/ 	.byte	0x00, 0xf5, 0x21, 0x00


	//----- nvinfo : EIATTR_KPARAM_INFO
	.align		4
.L_15:
        /*0018*/ 	.byte	0x04, 0x17
        /*001a*/ 	.short	(.L_17 - .L_16)
.L_16:
        /*001c*/ 	.word	0x00000000
        /*0020*/ 	.short	0x0003
        /*0022*/ 	.short	0x0010
        /*0024*/ 	.byte	0x00, 0xf5, 0x21, 0x00


	//----- nvinfo : EIATTR_KPARAM_INFO
	.align		4
.L_17:
        /*0028*/ 	.byte	0x04, 0x17
        /*002a*/ 	.short	(.L_19 - .L_18)
.L_18:
        /*002c*/ 	.word	0x00000000
        /*0030*/ 	.short	0x0002
        /*0032*/ 	.short	0x0008
        /*0034*/ 	.byte	0x00, 0xf5, 0x21, 0x00


	//----- nvinfo : EIATTR_KPARAM_INFO
	.align		4
.L_19:
        /*0038*/ 	.byte	0x04, 0x17
        /*003a*/ 	.short	(.L_21 - .L_20)
.L_20:
        /*003c*/ 	.word	0x00000000
        /*0040*/ 	.short	0x0001
        /*0042*/ 	.short	0x0004
        /*0044*/ 	.byte	0x00, 0xf0, 0x11, 0x00


	//----- nvinfo : EIATTR_KPARAM_INFO
	.align		4
.L_21:
        /*0048*/ 	.byte	0x04, 0x17
        /*004a*/ 	.short	(.L_23 - .L_22)
.L_22:
        /*004c*/ 	.word	0x00000000
        /*0050*/ 	.short	0x0000
        /*0052*/ 	.short	0x0000
        /*0054*/ 	.byte	0x00, 0xf0, 0x11, 0x00


	//----- nvinfo : EIATTR_SPARSE_MMA_MASK
	.align		4
.L_23:
        /*0058*/ 	.byte	0x03, 0x50
        /*005a*/ 	.short	0x0000


	//----- nvinfo : EIATTR_MAXREG_COUNT
	.align		4
        /*005c*/ 	.byte	0x03, 0x1b
        /*005e*/ 	.short	0x00ff


	//----- nvinfo : EIATTR_NUM_BARRIERS
	.align		4
        /*0060*/ 	.byte	0x02, 0x4c
        /*0062*/ 	.byte	0x01
	.zero		1


	//----- nvinfo : EIATTR_MERCURY_ISA_VERSION
	.align		4
        /*0064*/ 	.byte	0x03, 0x5f
        /*0066*/ 	.short	0x0101


	//----- nvinfo : EIATTR_VRC_CTA_INIT_COUNT
	.align		4
        /*0068*/ 	.byte	0x02, 0x4a
	.zero		1
	.zero		1


	//----- nvinfo : EIATTR_EXIT_INSTR_OFFSETS
	.align		4
        /*006c*/ 	.byte	0x04, 0x1c
        /*006e*/ 	.short	(.L_25 - .L_24)


	//   ....[0]....
.L_24:
        /*0070*/ 	.word	0x00000040


	//   ....[1]....
        /*0074*/ 	.word	0x000010a0


	//----- nvinfo : EIATTR_CRS_STACK_SIZE
	.align		4
.L_25:
        /*0078*/ 	.byte	0x04, 0x1e
        /*007a*/ 	.short	(.L_27 - .L_26)
.L_26:
        /*007c*/ 	.word	0x00000000


	//----- nvinfo : EIATTR_CBANK_PARAM_SIZE
	.align		4
.L_27:
        /*0080*/ 	.byte	0x03, 0x19
        /*0082*/ 	.short	0x0020


	//----- nvinfo : EIATTR_PARAM_CBANK
	.align		4
        /*0084*/ 	.byte	0x04, 0x0a
        /*0086*/ 	.short	(.L_29 - .L_28)
	.align		4
.L_28:
        /*0088*/ 	.word	index@(.nv.constant0._Z3knniiPiS_S_)
        /*008c*/ 	.short	0x0380
        /*008e*/ 	.short	0x0020


	//----- nvinfo : EIATTR_SW_WAR
	.align		4
.L_29:
        /*0090*/ 	.byte	0x04, 0x36
        /*0092*/ 	.short	(.L_31 - .L_30)
.L_30:
        /*0094*/ 	.word	0x00000008
.L_31:


//--------------------- .nv.info._Z11computeDistiiPiS_ --------------------------
	.section	.nv.info._Z11computeDistiiPiS_,"",@"SHT_CUDA_INFO"
	.sectionflags	@""
	.align	4


	//----- nvinfo : EIATTR_CUDA_API_VERSION
	.align		4
        /*0000*/ 	.byte	0x04, 0x37
        /*0002*/ 	.short	(.L_33 - .L_32)
.L_32:
        /*0004*/ 	.word	0x00000082


	//----- nvinfo : EIATTR_KPARAM_INFO
	.align		4
.L_33:
        /*0008*/ 	.byte	0x04, 0x17
        /*000a*/ 	.short	(.L_35 - .L_34)
.L_34:
        /*000c*/ 	.word	0x00000000
        /*0010*/ 	.short	0x0003
        /*0012*/ 	.short	0x0010
        /*0014*/ 	.byte	0x00, 0xf5, 0x21, 0x00


	//----- nvinfo : EIATTR_KPARAM_INFO
	.align		4
.L_35:
        /*0018*/ 	.byte	0x04, 0x17
        /*001a*/ 	.short	(.L_37 - .L_36)
.L_36:
        /*001c*/ 	.word	0x00000000
        /*0020*/ 	.short	0x0002
        /*0022*/ 	.short	0x0008
        /*0024*/ 	.byte	0x00, 0xf5, 0x21, 0x00


	//----- nvinfo : EIATTR_KPARAM_INFO
	.align		4
.L_37:
        /*0028*/ 	.byte	0x04, 0x17
        /*002a*/ 	.short	(.L_39 - .L_38)
.L_38:
        /*002c*/ 	.word	0x00000000
        /*0030*/ 	.short	0x0001
        /*0032*/ 	.short	0x0004
        /*0034*/ 	.byte	0x00, 0xf0, 0x11, 0x00


	//----- nvinfo : EIATTR_KPARAM_INFO
	.align		4
.L_39:
        /*0038*/ 	.byte	0x04, 0x17
        /*003a*/ 	.short	(.L_41 - .L_40)
.L_40:
        /*003c*/ 	.word	0x00000000
        /*0040*/ 	.short	0x0000
        /*0042*/ 	.short	0x0000
        /*0044*/ 	.byte	0x00, 0xf0, 0x11, 0x00


	//----- nvinfo : EIATTR_SPARSE_MMA_MASK
	.align		4
.L_41:
        /*0048*/ 	.byte	0x03, 0x50
        /*004a*/ 	.short	0x0000


	//----- nvinfo : EIATTR_MAXREG_COUNT
	.align		4
        /*004c*/ 	.byte	0x03, 0x1b
        /*004e*/ 	.short	0x00ff


	//----- nvinfo : EIATTR_NUM_BARRIERS
	.align		4
        /*0050*/ 	.byte	0x02, 0x4c
        /*0052*/ 	.byte	0x01
	.zero		1


	//----- nvinfo : EIATTR_MERCURY_ISA_VERSION
	.align		4
        /*0054*/ 	.byte	0x03, 0x5f
        /*0056*/ 	.short	0x0101


	//----- nvinfo : EIATTR_VRC_CTA_INIT_COUNT
	.align		4
        /*0058*/ 	.byte	0x02, 0x4a
	.zero		1
	.zero		1


	//----- nvinfo : EIATTR_EXIT_INSTR_OFFSETS
	.align		4
        /*005c*/ 	.byte	0x04, 0x1c
        /*005e*/ 	.short	(.L_43 - .L_42)


	//   ....[0]....
.L_42:
        /*0060*/ 	.word	0x00000030


	//   ....[1]....
        /*0064*/ 	.word	0x00001670


	//----- nvinfo : EIATTR_CRS_STACK_SIZE
	.align		4
.L_43:
        /*0068*/ 	.byte	0x04, 0x1e
        /*006a*/ 	.short	(.L_45 - .L_44)
.L_44:
        /*006c*/ 	.word	0x00000000


	//----- nvinfo : EIATTR_CBANK_PARAM_SIZE
	.align		4
.L_45:
        /*0070*/ 	.byte	0x03, 0x19
        /*0072*/ 	.short	0x0018


	//----- nvinfo : EIATTR_PARAM_CBANK
	.align		4
        /*0074*/ 	.byte	0x04, 0x0a
        /*0076*/ 	.short	(.L_47 - .L_46)
	.align		4
.L_46:
        /*0078*/ 	.word	index@(.nv.constant0._Z11computeDistiiPiS_)
        /*007c*/ 	.short	0x0380
        /*007e*/ 	.short	0x0018


	//----- nvinfo : EIATTR_SW_WAR
	.align		4
.L_47:
        /*0080*/ 	.byte	0x04, 0x36
        /*0082*/ 	.short	(.L_49 - .L_48)
.L_48:
        /*0084*/ 	.word	0x00000008
.L_49:


//--------------------- .nv.callgraph             --------------------------
	.section	.nv.callgraph,"",@"SHT_CUDA_CALLGRAPH"
	.align	4
	.sectionentsize	8
	.align		4
        /*0000*/ 	.word	0x00000000
	.align		4
        /*0004*/ 	.word	0xffffffff
	.align		4
        /*0008*/ 	.word	0x00000000
	.align		4
        /*000c*/ 	.word	0xfffffffe
	.align		4
        /*0010*/ 	.word	0x00000000
	.align		4
        /*0014*/ 	.word	0xfffffffd
	.align		4
        /*0018*/ 	.word	0x00000000
	.align		4
        /*001c*/ 	.word	0xfffffffc


//--------------------- .text._Z3knniiPiS_S_      --------------------------
	.section	.text._Z3knniiPiS_S_,"ax",@progbits
	.align	128
        .global         _Z3knniiPiS_S_
        .type           _Z3knniiPiS_S_,@function
        .size           _Z3knniiPiS_S_,(.L_x_25 - _Z3knniiPiS_S_)
        .other          _Z3knniiPiS_S_,@"STO_CUDA_ENTRY STV_DEFAULT"
_Z3knniiPiS_S_:
.text._Z3knniiPiS_S_:
[----:B------:R-:W-:Y:S08]  /*0000*/  LDC R1, c[0x0][0x37c] ;  /* 0x0000df00ff017b82 */ /* 0x000ff00000000800 */
[----:B------:R-:W0:Y:S08]  /*0010*/  LDC R4, c[0x0][0x384] ;  /* 0x0000e100ff047b82 */ /* 0x000e300000000800 */
[----:B------:R-:W-:Y:S01]  /*0020*/  BAR.SYNC.DEFER_BLOCKING 0x0 ;  /* 0x0000000000007b1d */ /* 0x000fe20000010000 */
[----:B0-----:R-:W-:-:S13]  /*0030*/  ISETP.GE.AND P0, PT, R4, 0x1, PT ;  /* 0x000000010400780c */ /* 0x001fda0003f06270 */
[----:B------:R-:W-:Y:S05]  /*0040*/  @!P0 EXIT ;  /* 0x000000000000894d */ /* 0x000fea0003800000 */
[----:B------:R-:W0:Y:S01]  /*0050*/  S2UR UR11, SR_CTAID.X ;  /* 0x00000000000b79c3 */ /* 0x000e220000002500 */
[----:B------:R-:W1:Y:S01]  /*0060*/  LDCU UR7, c[0x0][0x380] ;  /* 0x00007000ff0777ac */ /* 0x000e620008000800 */
[----:B------:R-:W2:Y:S01]  /*0070*/  S2R R0, SR_TID.X ;  /* 0x0000000000007919 */ /* 0x000ea20000002100 */
[----:B------:R-:W-:Y:S01]  /*0080*/  PRMT R8, RZ, 0x7610, R8 ;  /* 0x00007610ff087816 */ /* 0x000fe20000000008 */
[----:B------:R-:W-:Y:S01]  /*0090*/  UMOV UR4, 0x400 ;  /* 0x0000040000047882 */ /* 0x000fe20000000000 */
[----:B------:R-:W3:Y:S03]  /*00a0*/  LDCU UR12, c[0x0][0x360] ;  /* 0x00006c00ff0c77ac */ /* 0x000ee60008000800 */
[----:B------:R-:W4:Y:S01]  /*00b0*/  LDC.64 R6, c[0x0][0x398] ;  /* 0x0000e600ff067b82 */ /* 0x000f220000000a00 */
[----:B------:R-:W1:Y:S07]  /*00c0*/  LDCU.64 UR14, c[0x0][0x358] ;  /* 0x00006b00ff0e77ac */ /* 0x000e6e0008000a00 */
[----:B------:R-:W5:Y:S01]  /*00d0*/  S2UR UR5, SR_CgaCtaId ;  /* 0x00000000000579c3 */ /* 0x000f620000008800 */
[----:B0-----:R-:W-:-:S04]  /*00e0*/  IMAD R4, R4, UR11, RZ ;  /* 0x0000000b04047c24 */ /* 0x001fc8000f8e02ff */
[----:B----4-:R-:W-:-:S03]  /*00f0*/  IMAD.WIDE.U32 R6, R4, 0x4, R6 ;  /* 0x0000000404067825 */ /* 0x010fc600078e0006 */
[----:B------:R-:W-:Y:S01]  /*0100*/  IADD3 R5, P0, PT, R6, 0x20, RZ ;  /* 0x0000002006057810 */ /* 0x000fe20007f1e0ff */
[----:B-----5:R-:W-:Y:S02]  /*0110*/  ULEA UR5, UR5, UR4, 0x18 ;  /* 0x0000000405057291 */ /* 0x020fe4000f8ec0ff */
[----:B-1----:R-:W-:Y:S02]  /*0120*/  ULEA.HI UR4, UR7, UR7, URZ, 0x1 ;  /* 0x0000000707047291 */ /* 0x002fe4000f8f08ff */
[--C-:B------:R-:W-:Y:S01]  /*0130*/  IMAD.X R6, RZ, RZ, R7.reuse, P0 ;  /* 0x000000ffff067224 */ /* 0x100fe200000e0607 */
[----:B------:R-:W-:Y:S01]  /*0140*/  PRMT R7, RZ, 0x7610, R7 ;  /* 0x00007610ff077816 */ /* 0x000fe20000000007 */
[----:B------:R-:W-:Y:S02]  /*0150*/  ULEA UR9, UR11, UR5, 0x2 ;  /* 0x000000050b097291 */ /* 0x000fe4000f8e10ff */
[----:B------:R-:W-:Y:S02]  /*0160*/  USHF.R.S32.HI UR6, URZ, 0x1, UR4 ;  /* 0x00000001ff067899 */ /* 0x000fe40008011404 */
[----:B------:R-:W-:Y:S01]  /*0170*/  ULEA UR7, UR7, UR5, 0x2 ;  /* 0x0000000507077291 */ /* 0x000fe2000f8e10ff */
[----:B--23--:R-:W-:-:S11]  /*0180*/  UMOV UR4, URZ ;  /* 0x000000ff00047c82 */ /* 0x00cfd60008000000 */
.L_x_14:
[----:B------:R-:W0:Y:S02]  /*0190*/  LDCU UR8, c[0x0][0x380] ;  /* 0x00007000ff0877ac */ /* 0x000e240008000800 */
[----:B0-----:R-:W-:-:S05]  /*01a0*/  IMAD.U32 R9, RZ, RZ, UR8 ;  /* 0x00000008ff097e24 */ /* 0x001fca000f8e00ff */
[----:B------:R-:W-:-:S13]  /*01b0*/  ISETP.GE.AND P0, PT, R0, R9, PT ;  /* 0x000000090000720c */ /* 0x000fda0003f06270 */
[----:B-12---:R-:W-:Y:S05]  /*01c0*/  @P0 BRA `(.L_x_0) ;  /* 0x00000000004c0947 */ /* 0x006fea0003800000 */
[----:B------:R-:W0:Y:S01]  /*01d0*/  LDC R15, c[0x0][0x380] ;  /* 0x0000e000ff0f7b82 */ /* 0x000e220000000800 */
[----:B------:R-:W-:-:S07]  /*01e0*/  IMAD.MOV.U32 R10, RZ, RZ, R0 ;  /* 0x000000ffff0a7224 */ /* 0x000fce00078e0000 */
.L_x_1:
[----:B------:R-:W-:-:S13]  /*01f0*/  ISETP.NE.AND P0, PT, R10, UR11, PT ;  /* 0x0000000b0a007c0c */ /* 0x000fda000bf05270 */
[----:B------:R-:W1:Y:S01]  /*0200*/  @P0 LDC.64 R2, c[0x0][0x390] ;  /* 0x0000e400ff020b82 */ /* 0x000e620000000a00 */
[----:B0-----:R-:W-:-:S04]  /*0210*/  @P0 IMAD R9, R15, UR11, R10 ;  /* 0x0000000b0f090c24 */ /* 0x001fc8000f8e020a */
[----:B-1----:R-:W-:-:S06]  /*0220*/  @P0 IMAD.WIDE R2, R9, 0x4, R2 ;  /* 0x0000000409020825 */ /* 0x002fcc00078e0202 */
[----:B------:R-:W2:Y:S01]  /*0230*/  @P0 LDG.E R2, desc[UR14][R2.64] ;  /* 0x0000000e02020981 */ /* 0x000ea2000c1e1900 */
[----:B------:R-:W-:Y:S01]  /*0240*/  @!P0 IMAD.MOV.U32 R12, RZ, RZ, 0x989680 ;  /* 0x00989680ff0c8424 */ /* 0x000fe200078e00ff */
[C---:B------:R-:W-:Y:S01]  /*0250*/  @P0 LEA R11, R10.reuse, UR5, 0x2 ;  /* 0x000000050a0b0c11 */ /* 0x040fe2000f8e10ff */
[----:B------:R-:W-:Y:S01]  /*0260*/  IMAD.MOV.U32 R9, RZ, RZ, R15 ;  /* 0x000000ffff097224 */ /* 0x000fe200078e000f */
[C---:B------:R-:W-:Y:S01]  /*0270*/  LEA R13, R10.reuse, UR7, 0x2 ;  /* 0x000000070a0d7c11 */ /* 0x040fe2000f8e10ff */
[----:B------:R-:W-:Y:S05]  /*0280*/  WARPSYNC.ALL ;  /* 0x0000000000007948 */ /* 0x000fea0003800000 */
[----:B------:R-:W-:Y:S04]  /*0290*/  @!P0 STS [UR9], R12 ;  /* 0x0000000cff008988 */ /* 0x000fe80008000809 */
[----:B--2---:R-:W-:Y:S04]  /*02a0*/  @P0 STS [R11], R2 ;  /* 0x000000020b000388 */ /* 0x004fe80000000800 */
[----:B------:R0:W-:Y:S02]  /*02b0*/  STS [R13], R10 ;  /* 0x0000000a0d007388 */ /* 0x0001e40000000800 */
[----:B0-----:R-:W-:Y:S01]  /*02c0*/  VIADD R10, R10, UR12 ;  /* 0x0000000c0a0a7c36 */ /* 0x001fe20008000000 */
[----:B------:R-:W-:Y:S04]  /*02d0*/  BAR.SYNC.DEFER_BLOCKING 0x0 ;  /* 0x0000000000007b1d */ /* 0x000fe80000010000 */
[----:B------:R-:W-:-:S13]  /*02e0*/  ISETP.GE.AND P0, PT, R10, R9, PT ;  /* 0x000000090a00720c */ /* 0x000fda0003f06270 */
[----:B------:R-:W-:Y:S05]  /*02f0*/  @!P0 BRA `(.L_x_1) ;  /* 0xfffffffc00bc8947 */ /* 0x000fea000383ffff */
.L_x_0:
[----:B------:R-:W-:-:S09]  /*0300*/  UISETP.NE.AND UP0, UPT, UR4, URZ, UPT ;  /* 0x000000ff0400728c */ /* 0x000fd2000bf05270 */
[----:B------:R-:W-:Y:S05]  /*0310*/  BRA.U !UP0, `(.L_x_2) ;  /* 0x00000009087c7547 */ /* 0x000fea000b800000 */
[----:B------:R-:W-:Y:S01]  /*0320*/  UISETP.GE.U32.AND UP0, UPT, UR4, 0x10, UPT ;  /* 0x000000100400788c */ /* 0x000fe2000bf06070 */
[----:B------:R-:W-:-:S08]  /*0330*/  IMAD.MOV.U32 R11, RZ, RZ, RZ ;  /* 0x000000ffff0b7224 */ /* 0x000fd000078e00ff */
[----:B------:R-:W-:Y:S05]  /*0340*/  BRA.U !UP0, `(.L_x_3) ;  /* 0x0000000108fc7547 */ /* 0x000fea000b800000 */
[----:B------:R-:W-:Y:S01]  /*0350*/  ULOP3.LUT UR8, UR4, 0xfffffff0, URZ, 0xc0, !UPT ;  /* 0xfffffff004087892 */ /* 0x000fe2000f8ec0ff */
[----:B------:R-:W-:Y:S01]  /*0360*/  BSSY.RECONVERGENT B0, `(.L_x_3) ;  /* 0x000003d000007945 */ /* 0x000fe20003800200 */
[----:B------:R-:W-:Y:S01]  /*0370*/  ULOP3.LUT UR10, UR4, 0x7ffffff0, URZ, 0xc0, !UPT ;  /* 0x7ffffff0040a7892 */ /* 0x000fe2000f8ec0ff */
[----:B------:R-:W-:Y:S01]  /*0380*/  IMAD.MOV.U32 R2, RZ, RZ, R5 ;  /* 0x000000ffff027224 */ /* 0x000fe200078e0005 */
[----:B------:R-:W-:Y:S01]  /*0390*/  UIADD3 UR8, UPT, UPT, -UR8, URZ, URZ ;  /* 0x000000ff08087290 */ /* 0x000fe2000fffe1ff */
[----:B------:R-:W-:-:S03]  /*03a0*/  IMAD.MOV.U32 R3, RZ, RZ, R6 ;  /* 0x000000ffff037224 */ /* 0x000fc600078e0006 */
[----:B------:R-:W-:Y:S02]  /*03b0*/  IMAD.U32 R11, RZ, RZ, UR10 ;  /* 0x0000000aff0b7e24 */ /* 0x000fe4000f8e00ff */
[----:B------:R-:W-:-:S07]  /*03c0*/  IMAD.U32 R10, RZ, RZ, UR8 ;  /* 0x00000008ff0a7e24 */ /* 0x000fce000f8e00ff */
.L_x_4:
[----:B------:R-:W2:Y:S04]  /*03d0*/  LDG.E R22, desc[UR14][R2.64+-0x20] ;  /* 0xffffe00e02167981 */ /* 0x000ea8000c1e1900 */
[----:B-1----:R-:W3:Y:S04]  /*03e0*/  LDG.E R23, desc[UR14][R2.64+-0x1c] ;  /* 0xffffe40e02177981 */ /* 0x002ee8000c1e1900 */
[----:B------:R-:W4:Y:S04]  /*03f0*/  LDG.E R14, desc[UR14][R2.64+-0x18] ;  /* 0xffffe80e020e7981 */ /* 0x000f28000c1e1900 */
[----:B------:R-:W5:Y:S04]  /*0400*/  LDG.E R15, desc[UR14][R2.64+-0x14] ;  /* 0xffffec0e020f7981 */ /* 0x000f68000c1e1900 */
[----:B------:R-:W5:Y:S04]  /*0410*/  LDG.E R13, desc[UR14][R2.64+-0x10] ;  /* 0xfffff00e020d7981 */ /* 0x000f68000c1e1900 */
[----:B------:R-:W5:Y:S01]  /*0420*/  LDG.E R16, desc[UR14][R2.64+-0xc] ;  /* 0xfffff40e02107981 */ /* 0x000f62000c1e1900 */
[----:B------:R-:W-:-:S03]  /*0430*/  IMAD.MOV.U32 R12, RZ, RZ, 0x989680 ;  /* 0x00989680ff0c7424 */ /* 0x000fc600078e00ff */
[----:B------:R-:W5:Y:S04]  /*0440*/  LDG.E R17, desc[UR14][R2.64+-0x8] ;  /* 0xfffff80e02117981 */ /* 0x000f68000c1e1900 */
[----:B------:R-:W5:Y:S04]  /*0450*/  LDG.E R18, desc[UR14][R2.64+-0x4] ;  /* 0xfffffc0e02127981 */ /* 0x000f68000c1e1900 */
[----:B------:R-:W5:Y:S04]  /*0460*/  LDG.E R21, desc[UR14][R2.64] ;  /* 0x0000000e02157981 */ /* 0x000f68000c1e1900 */
[----:B------:R-:W5:Y:S04]  /*0470*/  LDG.E R20, desc[UR14][R2.64+0x4] ;  /* 0x0000040e02147981 */ /* 0x000f68000c1e1900 */
[----:B------:R-:W5:Y:S04]  /*0480*/  LDG.E R19, desc[UR14][R2.64+0x8] ;  /* 0x0000080e02137981 */ /* 0x000f68000c1e1900 */
[----:B------:R-:W5:Y:S04]  /*0490*/  LDG.E R26, desc[UR14][R2.64+0xc] ;  /* 0x00000c0e021a7981 */ /* 0x000f68000c1e1900 */
[----:B------:R-:W5:Y:S04]  /*04a0*/  LDG.E R25, desc[UR14][R2.64+0x14] ;  /* 0x0000140e02197981 */ /* 0x000f68000c1e1900 */
[----:B------:R-:W5:Y:S01]  /*04b0*/  LDG.E R24, desc[UR14][R2.64+0x18] ;  /* 0x0000180e02187981 */ /* 0x000f62000c1e1900 */
[----:B--2---:R-:W-:-:S03]  /*04c0*/  LEA R27, R22, UR5, 0x2 ;  /* 0x00000005161b7c11 */ /* 0x004fc6000f8e10ff */
[----:B------:R-:W2:Y:S01]  /*04d0*/  LDG.E R22, desc[UR14][R2.64+0x10] ;  /* 0x0000100e02167981 */ /* 0x000ea2000c1e1900 */
[----:B---3--:R-:W-:-:S03]  /*04e0*/  LEA R29, R23, UR5, 0x2 ;  /* 0x00000005171d7c11 */ /* 0x008fc6000f8e10ff */
[----:B------:R0:W3:Y:S01]  /*04f0*/  LDG.E R23, desc[UR14][R2.64+0x1c] ;  /* 0x00001c0e02177981 */ /* 0x0000e2000c1e1900 */
[----:B----4-:R-:W-:-:S03]  /*0500*/  LEA R14, R14, UR5, 0x2 ;  /* 0x000000050e0e7c11 */ /* 0x010fc6000f8e10ff */
[----:B------:R1:W-:Y:S01]  /*0510*/  STS [R27], R12 ;  /* 0x0000000c1b007388 */ /* 0x0003e20000000800 */
[----:B-----5:R-:W-:-:S03]  /*0520*/  LEA R15, R15, UR5, 0x2 ;  /* 0x000000050f0f7c11 */ /* 0x020fc6000f8e10ff */
[----:B------:R4:W-:Y:S01]  /*0530*/  STS [R29], R12 ;  /* 0x0000000c1d007388 */ /* 0x0009e20000000800 */
[----:B------:R-:W-:-:S03]  /*0540*/  LEA R13, R13, UR5, 0x2 ;  /* 0x000000050d0d7c11 */ /* 0x000fc6000f8e10ff */
[----:B------:R-:W-:Y:S01]  /*0550*/  STS [R14], R12 ;  /* 0x0000000c0e007388 */ /* 0x000fe20000000800 */
[----:B-1----:R-:W-:-:S03]  /*0560*/  LEA R27, R16, UR5, 0x2 ;  /* 0x00000005101b7c11 */ /* 0x002fc6000f8e10ff */
[----:B------:R-:W-:Y:S01]  /*0570*/  STS [R15], R12 ;  /* 0x0000000c0f007388 */ /* 0x000fe20000000800 */
[----:B------:R-:W-:-:S03]  /*0580*/  LEA R17, R17, UR5, 0x2 ;  /* 0x0000000511117c11 */ /* 0x000fc6000f8e10ff */
[----:B------:R1:W-:Y:S01]  /*0590*/  STS [R13], R12 ;  /* 0x0000000c0d007388 */ /* 0x0003e20000000800 */
[----:B----4-:R-:W-:-:S03]  /*05a0*/  LEA R29, R18, UR5, 0x2 ;  /* 0x00000005121d7c11 */ /* 0x010fc6000f8e10ff */
[----:B------:R4:W-:Y:S01]  /*05b0*/  STS [R27], R12 ;  /* 0x0000000c1b007388 */ /* 0x0009e20000000800 */
[----:B------:R-:W-:-:S03]  /*05c0*/  LEA R21, R21, UR5, 0x2 ;  /* 0x0000000515157c11 */ /* 0x000fc6000f8e10ff */
[----:B------:R0:W-:Y:S01]  /*05d0*/  STS [R17], R12 ;  /* 0x0000000c11007388 */ /* 0x0001e20000000800 */
[----:B------:R-:W-:-:S03]  /*05e0*/  LEA R20, R20, UR5, 0x2 ;  /* 0x0000000514147c11 */ /* 0x000fc6000f8e10ff */
[----:B------:R0:W-:Y:S01]  /*05f0*/  STS [R29], R12 ;  /* 0x0000000c1d007388 */ /* 0x0001e20000000800 */
[----:B------:R-:W-:-:S03]  /*0600*/  LEA R19, R19, UR5, 0x2 ;  /* 0x0000000513137c11 */ /* 0x000fc6000f8e10ff */
[----:B------:R0:W-:Y:S01]  /*0610*/  STS [R21], R12 ;  /* 0x0000000c15007388 */ /* 0x0001e20000000800 */
[----:B-1----:R-:W-:-:S03]  /*0620*/  LEA R13, R26, UR5, 0x2 ;  /* 0x000000051a0d7c11 */ /* 0x002fc6000f8e10ff */
[----:B------:R1:W-:Y:S01]  /*0630*/  STS [R20], R12 ;  /* 0x0000000c14007388 */ /* 0x0003e20000000800 */
[----:B------:R-:W-:-:S03]  /*0640*/  LEA R25, R25, UR5, 0x2 ;  /* 0x0000000519197c11 */ /* 0x000fc6000f8e10ff */
[----:B------:R1:W-:Y:S01]  /*0650*/  STS [R19], R12 ;  /* 0x0000000c13007388 */ /* 0x0003e20000000800 */
[----:B----4-:R-:W-:-:S03]  /*0660*/  LEA R27, R24, UR5, 0x2 ;  /* 0x00000005181b7c11 */ /* 0x010fc6000f8e10ff */
[----:B------:R1:W-:Y:S01]  /*0670*/  STS [R13], R12 ;  /* 0x0000000c0d007388 */ /* 0x0003e20000000800 */
[----:B------:R-:W-:-:S05]  /*0680*/  VIADD R10, R10, 0x10 ;  /* 0x000000100a0a7836 */ /* 0x000fca0000000000 */
[----:B------:R-:W-:Y:S02]  /*0690*/  ISETP.NE.AND P0, PT, R10, RZ, PT ;  /* 0x000000ff0a00720c */ /* 0x000fe40003f05270 */
[----:B0-----:R-:W-:-:S05]  /*06a0*/  IADD3 R2, P1, PT, R2, 0x40, RZ ;  /* 0x0000004002027810 */ /* 0x001fca0007f3e0ff */
[----:B------:R-:W-:Y:S01]  /*06b0*/  IMAD.X R3, RZ, RZ, R3, P1 ;  /* 0x000000ffff037224 */ /* 0x000fe200008e0603 */
[----:B--2---:R-:W-:Y:S02]  /*06c0*/  LEA R15, R22, UR5, 0x2 ;  /* 0x00000005160f7c11 */ /* 0x004fe4000f8e10ff */
[----:B---3--:R-:W-:-:S03]  /*06d0*/  LEA R23, R23, UR5, 0x2 ;  /* 0x0000000517177c11 */ /* 0x008fc6000f8e10ff */
[----:B------:R1:W-:Y:S04]  /*06e0*/  STS [R15], R12 ;  /* 0x0000000c0f007388 */ /* 0x0003e80000000800 */
[----:B------:R1:W-:Y:S04]  /*06f0*/  STS [R25], R12 ;  /* 0x0000000c19007388 */ /* 0x0003e80000000800 */
[----:B------:R1:W-:Y:S04]  /*0700*/  STS [R27], R12 ;  /* 0x0000000c1b007388 */ /* 0x0003e80000000800 */
[----:B------:R1:W-:Y:S01]  /*0710*/  STS [R23], R12 ;  /* 0x0000000c17007388 */ /* 0x0003e20000000800 */
[----:B------:R-:W-:Y:S05]  /*0720*/  @P0 BRA `(.L_x_4) ;  /* 0xfffffffc00280947 */ /* 0x000fea000383ffff */
[----:B------:R-:W-:Y:S05]  /*0730*/  BSYNC.RECONVERGENT B0 ;  /* 0x0000000000007941 */ /* 0x000fea0003800200 */
.L_x_3:
[----:B------:R-:W-:-:S09]  /*0740*/  ULOP3.LUT UP0, URZ, UR4, 0xf, URZ, 0xc0, !UPT ;  /* 0x0000000f04ff7892 */ /* 0x000fd2000f80c0ff */
[----:B------:R-:W-:Y:S05]  /*0750*/  BRA.U !UP0, `(.L_x_2) ;  /* 0x00000005086c7547 */ /* 0x000fea000b800000 */
[----:B------:R-:W-:-:S04]  /*0760*/  LOP3.LUT R3, R8, 0xf, RZ, 0xc0, !PT ;  /* 0x0000000f08037812 */ /* 0x000fc800078ec0ff */
[C---:B------:R-:W-:Y:S01]  /*0770*/  LOP3.LUT P0, RZ, R3.reuse, 0x7, RZ, 0xc0, !PT ;  /* 0x0000000703ff7812 */ /* 0x040fe2000780c0ff */
[----:B------:R-:W-:-:S05]  /*0780*/  VIADD R2, R3, 0xffffffff ;  /* 0xffffffff03027836 */ /* 0x000fca0000000000 */
[----:B------:R-:W-:-:S13]  /*0790*/  ISETP.GE.U32.AND P1, PT, R2, 0x7, PT ;  /* 0x000000070200780c */ /* 0x000fda0003f26070 */
[----:B------:R-:W-:Y:S05]  /*07a0*/  @!P1 BRA `(.L_x_5) ;  /* 0x0000000000889947 */ /* 0x000fea0003800000 */
[----:B------:R-:W0:Y:S01]  /*07b0*/  LDC.64 R2, c[0x0][0x398] ;  /* 0x0000e600ff027b82 */ /* 0x000e220000000a00 */
[C---:B------:R-:W-:Y:S01]  /*07c0*/  IADD3 R10, P1, PT, R4.reuse, R11, RZ ;  /* 0x0000000b040a7210 */ /* 0x040fe20007f3e0ff */
[----:B-1----:R-:W-:-:S04]  /*07d0*/  IMAD.IADD R15, R4, 0x1, R11 ;  /* 0x00000001040f7824 */ /* 0x002fc800078e020b */
[----:B------:R-:W-:Y:S02]  /*07e0*/  IMAD.X R14, RZ, RZ, RZ, P1 ;  /* 0x000000ffff0e7224 */ /* 0x000fe400008e06ff */
[----:B------:R-:W1:Y:S01]  /*07f0*/  LDC.64 R12, c[0x0][0x398] ;  /* 0x0000e600ff0c7b82 */ /* 0x000e620000000a00 */
[----:B0-----:R-:W-:-:S04]  /*0800*/  LEA R2, P1, R10, R2, 0x2 ;  /* 0x000000020a027211 */ /* 0x001fc800078210ff */
[----:B------:R-:W-:Y:S01]  /*0810*/  LEA.HI.X R3, R10, R3, R14, 0x2, P1 ;  /* 0x000000030a037211 */ /* 0x000fe200008f140e */
[----:B-1----:R-:W-:-:S04]  /*0820*/  IMAD.WIDE.U32 R12, R15, 0x4, R12 ;  /* 0x000000040f0c7825 */ /* 0x002fc800078e000c */
[----:B------:R-:W2:Y:S04]  /*0830*/  LDG.E R14, desc[UR14][R2.64+0x4] ;  /* 0x0000040e020e7981 */ /* 0x000ea8000c1e1900 */
[----:B------:R-:W3:Y:S04]  /*0840*/  LDG.E R15, desc[UR14][R2.64+0x8] ;  /* 0x0000080e020f7981 */ /* 0x000ee8000c1e1900 */
[----:B------:R-:W4:Y:S04]  /*0850*/  LDG.E R12, desc[UR14][R12.64] ;  /* 0x0000000e0c0c7981 */ /* 0x000f28000c1e1900 */
[----:B------:R-:W5:Y:S04]  /*0860*/  LDG.E R16, desc[UR14][R2.64+0xc] ;  /* 0x00000c0e02107981 */ /* 0x000f68000c1e1900 */
[----:B------:R-:W5:Y:S04]  /*0870*/  LDG.E R17, desc[UR14][R2.64+0x10] ;  /* 0x0000100e02117981 */ /* 0x000f68000c1e1900 */
[----:B------:R-:W5:Y:S04]  /*0880*/  LDG.E R18, desc[UR14][R2.64+0x14] ;  /* 0x0000140e02127981 */ /* 0x000f68000c1e1900 */
[----:B------:R-:W5:Y:S04]  /*0890*/  LDG.E R19, desc[UR14][R2.64+0x18] ;  /* 0x0000180e02137981 */ /* 0x000f68000c1e1900 */
[----:B------:R-:W5:Y:S01]  /*08a0*/  LDG.E R20, desc[UR14][R2.64+0x1c] ;  /* 0x00001c0e02147981 */ /* 0x000f62000c1e1900 */
[----:B------:R-:W-:-:S02]  /*08b0*/  IMAD.MOV.U32 R21, RZ, RZ, 0x989680 ;  /* 0x00989680ff157424 */ /* 0x000fc400078e00ff */
[----:B------:R-:W-:Y:S01]  /*08c0*/  VIADD R11, R11, 0x8 ;  /* 0x000000080b0b7836 */ /* 0x000fe20000000000 */
[----:B--2---:R-:W-:Y:S02]  /*08d0*/  LEA R14, R14, UR5, 0x2 ;  /* 0x000000050e0e7c11 */ /* 0x004fe4000f8e10ff */
[----:B---3--:R-:W-:Y:S02]  /*08e0*/  LEA R15, R15, UR5, 0x2 ;  /* 0x000000050f0f7c11 */ /* 0x008fe4000f8e10ff */
[----:B----4-:R-:W-:Y:S02]  /*08f0*/  LEA R10, R12, UR5, 0x2 ;  /* 0x000000050c0a7c11 */ /* 0x010fe4000f8e10ff */
[----:B-----5:R-:W-:-:S03]  /*0900*/  LEA R16, R16, UR5, 0x2 ;  /* 0x0000000510107c11 */ /* 0x020fc6000f8e10ff */
[----:B------:R0:W-:Y:S01]  /*0910*/  STS [R10], R21 ;  /* 0x000000150a007388 */ /* 0x0001e20000000800 */
[----:B------:R-:W-:-:S03]  /*0920*/  LEA R17, R17, UR5, 0x2 ;  /* 0x0000000511117c11 */ /* 0x000fc6000f8e10ff */
[----:B------:R0:W-:Y:S01]  /*0930*/  STS [R14], R21 ;  /* 0x000000150e007388 */ /* 0x0001e20000000800 */
[----:B------:R-:W-:-:S03]  /*0940*/  LEA R18, R18, UR5, 0x2 ;  /* 0x0000000512127c11 */ /* 0x000fc6000f8e10ff */
[----:B------:R0:W-:Y:S01]  /*0950*/  STS [R15], R21 ;  /* 0x000000150f007388 */ /* 0x0001e20000000800 */
[----:B------:R-:W-:-:S03]  /*0960*/  LEA R19, R19, UR5, 0x2 ;  /* 0x0000000513137c11 */ /* 0x000fc6000f8e10ff */
[----:B------:R0:W-:Y:S01]  /*0970*/  STS [R16], R21 ;  /* 0x0000001510007388 */ /* 0x0001e20000000800 */
[----:B------:R-:W-:-:S03]  /*0980*/  LEA R20, R20, UR5, 0x2 ;  /* 0x0000000514147c11 */ /* 0x000fc6000f8e10ff */
[----:B------:R0:W-:Y:S04]  /*0990*/  STS [R17], R21 ;  /* 0x0000001511007388 */ /* 0x0001e80000000800 */
[----:B------:R0:W-:Y:S04]  /*09a0*/  STS [R18], R21 ;  /* 0x0000001512007388 */ /* 0x0001e80000000800 */
[----:B------:R0:W-:Y:S04]  /*09b0*/  STS [R19], R21 ;  /* 0x0000001513007388 */ /* 0x0001e80000000800 */
[----:B------:R0:W-:Y:S02]  /*09c0*/  STS [R20], R21 ;  /* 0x0000001514007388 */ /* 0x0001e40000000800 */
.L_x_5:
[----:B------:R-:W-:Y:S05]  /*09d0*/  @!P0 BRA `(.L_x_2) ;  /* 0x0000000000cc8947 */ /* 0x000fea0003800000 */
[----:B0-----:R-:W-:-:S04]  /*09e0*/  LOP3.LUT R10, R7, 0xffff, RZ, 0xc0, !PT ;  /* 0x0000ffff070a7812 */ /* 0x001fc800078ec0ff */
[C---:B------:R-:W-:Y:S02]  /*09f0*/  LOP3.LUT R2, R10.reuse, 0x7, RZ, 0xc0, !PT ;  /* 0x000000070a027812 */ /* 0x040fe400078ec0ff */
[----:B------:R-:W-:-:S03]  /*0a00*/  LOP3.LUT R10, R10, 0x3, RZ, 0xc0, !PT ;  /* 0x000000030a0a7812 */ /* 0x000fc600078ec0ff */
[----:B------:R-:W-:Y:S01]  /*0a10*/  VIADD R2, R2, 0xffffffff ;  /* 0xffffffff02027836 */ /* 0x000fe20000000000 */
[----:B------:R-:W-:-:S04]  /*0a20*/  ISETP.NE.AND P0, PT, R10, RZ, PT ;  /* 0x000000ff0a00720c */ /* 0x000fc80003f05270 */
        /* <DEDUP_REMOVED lines=13> */
[----:B------:R-:W5:Y:S01]  /*0b00*/  LDG.E R19, desc[UR14][R2.64+0xc] ;  /* 0x00000c0e02137981 */ /* 0x000f62000c1e1900 */
[----:B------:R-:W-:-:S02]  /*0b10*/  IMAD.MOV.U32 R15, RZ, RZ, 0x989680 ;  /* 0x00989680ff0f7424 */ /* 0x000fc400078e00ff */
[----:B------:R-:W-:Y:S01]  /*0b20*/  VIADD R11, R11, 0x4 ;  /* 0x000000040b0b7836 */ /* 0x000fe20000000000 */
[----:B--2---:R-:W-:Y:S02]  /*0b30*/  LEA R16, R16, UR5, 0x2 ;  /* 0x0000000510107c11 */ /* 0x004fe4000f8e10ff */
[----:B---3--:R-:W-:Y:S02]  /*0b40*/  LEA R18, R17, UR5, 0x2 ;  /* 0x0000000511127c11 */ /* 0x008fe4000f8e10ff */
[----:B----4-:R-:W-:Y:S02]  /*0b50*/  LEA R14, R12, UR5, 0x2 ;  /* 0x000000050c0e7c11 */ /* 0x010fe4000f8e10ff */
[----:B-----5:R-:W-:-:S03]  /*0b60*/  LEA R20, R19, UR5, 0x2 ;  /* 0x0000000513147c11 */ /* 0x020fc6000f8e10ff */
[----:B------:R0:W-:Y:S04]  /*0b70*/  STS [R14], R15 ;  /* 0x0000000f0e007388 */ /* 0x0001e80000000800 */
[----:B------:R0:W-:Y:S04]  /*0b80*/  STS [R16], R15 ;  /* 0x0000000f10007388 */ /* 0x0001e80000000800 */
[----:B------:R0:W-:Y:S04]  /*0b90*/  STS [R18], R15 ;  /* 0x0000000f12007388 */ /* 0x0001e80000000800 */
[----:B------:R0:W-:Y:S02]  /*0ba0*/  STS [R20], R15 ;  /* 0x0000000f14007388 */ /* 0x0001e40000000800 */
.L_x_6:
[----:B------:R-:W-:Y:S05]  /*0bb0*/  @!P0 BRA `(.L_x_2) ;  /* 0x0000000000548947 */ /* 0x000fea0003800000 */
[----:B------:R-:W2:Y:S01]  /*0bc0*/  LDC.64 R2, c[0x0][0x398] ;  /* 0x0000e600ff027b82 */ /* 0x000ea20000000a00 */
[----:B-1----:R-:W-:-:S04]  /*0bd0*/  IMAD.IADD R13, R4, 0x1, R11 ;  /* 0x00000001040d7824 */ /* 0x002fc800078e020b */
[----:B--2---:R-:W-:-:S06]  /*0be0*/  IMAD.WIDE.U32 R2, R13, 0x4, R2 ;  /* 0x000000040d027825 */ /* 0x004fcc00078e0002 */
[----:B------:R-:W2:Y:S01]  /*0bf0*/  LDG.E R2, desc[UR14][R2.64] ;  /* 0x0000000e02027981 */ /* 0x000ea2000c1e1900 */
[----:B------:R-:W-:Y:S01]  /*0c00*/  IMAD.MOV.U32 R13, RZ, RZ, 0x989680 ;  /* 0x00989680ff0d7424 */ /* 0x000fe200078e00ff */
[----:B------:R-:W-:Y:S02]  /*0c10*/  ISETP.NE.AND P0, PT, R10, 0x1, PT ;  /* 0x000000010a00780c */ /* 0x000fe40003f05270 */
[----:B--2---:R-:W-:-:S05]  /*0c20*/  LEA R12, R2, UR5, 0x2 ;  /* 0x00000005020c7c11 */ /* 0x004fca000f8e10ff */
[----:B------:R2:W-:Y:S06]  /*0c30*/  STS [R12], R13 ;  /* 0x0000000d0c007388 */ /* 0x0005ec0000000800 */
[----:B------:R-:W-:Y:S05]  /*0c40*/  @!P0 BRA `(.L_x_2) ;  /* 0x0000000000308947 */ /* 0x000fea0003800000 */
[----:B------:R-:W1:Y:S01]  /*0c50*/  LDC.64 R2, c[0x0][0x398] ;  /* 0x0000e600ff027b82 */ /* 0x000e620000000a00 */
[----:B------:R-:W-:Y:S02]  /*0c60*/  IADD3 R11, P1, PT, R4, R11, RZ ;  /* 0x0000000b040b7210 */ /* 0x000fe40007f3e0ff */
[----:B------:R-:W-:-:S03]  /*0c70*/  ISETP.NE.AND P0, PT, R10, 0x2, PT ;  /* 0x000000020a00780c */ /* 0x000fc60003f05270 */
[----:B------:R-:W-:Y:S01]  /*0c80*/  IMAD.X R10, RZ, RZ, RZ, P1 ;  /* 0x000000ffff0a7224 */ /* 0x000fe200008e06ff */
[----:B-1----:R-:W-:-:S04]  /*0c90*/  LEA R2, P1, R11, R2, 0x2 ;  /* 0x000000020b027211 */ /* 0x002fc800078210ff */
[----:B------:R-:W-:-:S05]  /*0ca0*/  LEA.HI.X R3, R11, R3, R10, 0x2, P1 ;  /* 0x000000030b037211 */ /* 0x000fca00008f140a */
[----:B------:R-:W3:Y:S04]  /*0cb0*/  LDG.E R10, desc[UR14][R2.64+0x4] ;  /* 0x0000040e020a7981 */ /* 0x000ee8000c1e1900 */
[----:B------:R-:W4:Y:S01]  /*0cc0*/  @P0 LDG.E R11, desc[UR14][R2.64+0x8] ;  /* 0x0000080e020b0981 */ /* 0x000f22000c1e1900 */
[----:B---3--:R-:W-:Y:S02]  /*0cd0*/  LEA R10, R10, UR5, 0x2 ;  /* 0x000000050a0a7c11 */ /* 0x008fe4000f8e10ff */
[----:B----4-:R-:W-:-:S03]  /*0ce0*/  @P0 LEA R11, R11, UR5, 0x2 ;  /* 0x000000050b0b0c11 */ /* 0x010fc6000f8e10ff */
[----:B------:R3:W-:Y:S04]  /*0cf0*/  STS [R10], R13 ;  /* 0x0000000d0a007388 */ /* 0x0007e80000000800 */
[----:B------:R3:W-:Y:S02]  /*0d00*/  @P0 STS [R11], R13 ;  /* 0x0000000d0b000388 */ /* 0x0007e40000000800 */
.L_x_2:
[----:B------:R-:W-:Y:S01]  /*0d10*/  ISETP.GE.AND P0, PT, R9, 0x2, PT ;  /* 0x000000020900780c */ /* 0x000fe20003f06270 */
[----:B------:R-:W-:Y:S05]  /*0d20*/  WARPSYNC.ALL ;  /* 0x0000000000007948 */ /* 0x000fea0003800000 */
[----:B------:R-:W-:Y:S06]  /*0d30*/  BAR.SYNC.DEFER_BLOCKING 0x0 ;  /* 0x0000000000007b1d */ /* 0x000fec0000010000 */
[----:B------:R-:W-:Y:S04]  /*0d40*/  BSSY.RECONVERGENT B0, `(.L_x_7) ;  /* 0x0000028000007945 */ /* 0x000fe80003800200 */
[----:B------:R-:W-:Y:S05]  /*0d50*/  @!P0 BRA `(.L_x_8) ;  /* 0x0000000000988947 */ /* 0x000fea0003800000 */
[----:B------:R-:W-:-:S07]  /*0d60*/  IMAD.U32 R2, RZ, RZ, UR6 ;  /* 0x00000006ff027e24 */ /* 0x000fce000f8e00ff */
.L_x_13:
[----:B----4-:R-:W4:Y:S02]  /*0d70*/  LDCU UR8, c[0x0][0x380] ;  /* 0x00007000ff0877ac */ /* 0x010f240008000800 */
[----:B----4-:R-:W-:-:S13]  /*0d80*/  ISETP.GE.AND P0, PT, R0, UR8, PT ;  /* 0x0000000800007c0c */ /* 0x010fda000bf06270 */
[----:B0-----:R-:W-:Y:S05]  /*0d90*/  @P0 BRA `(.L_x_9) ;  /* 0x00000000007c0947 */ /* 0x001fea0003800000 */
[----:B0-----:R-:W0:Y:S01]  /*0da0*/  LDC R14, c[0x0][0x380] ;  /* 0x0000e000ff0e7b82 */ /* 0x001e220000000800 */
[----:B------:R-:W-:-:S07]  /*0db0*/  IMAD.MOV.U32 R3, RZ, RZ, R0 ;  /* 0x000000ffff037224 */ /* 0x000fce00078e0000 */
.L_x_12:
[----:B------:R-:W-:-:S13]  /*0dc0*/  ISETP.GE.AND P0, PT, R3, R2, PT ;  /* 0x000000020300720c */ /* 0x000fda0003f06270 */
[----:B0---4-:R-:W-:Y:S05]  /*0dd0*/  @P0 BRA `(.L_x_10) ;  /* 0x0000000000540947 */ /* 0x011fea0003800000 */
[----:B---3--:R-:W-:-:S05]  /*0de0*/  LEA R11, R3, UR5, 0x2 ;  /* 0x00000005030b7c11 */ /* 0x008fca000f8e10ff */
[----:B------:R-:W-:Y:S01]  /*0df0*/  IMAD R10, R2, 0x4, R11 ;  /* 0x00000004020a7824 */ /* 0x000fe200078e020b */
[----:B------:R-:W-:Y:S04]  /*0e00*/  LDS R9, [R11] ;  /* 0x000000000b097984 */ /* 0x000fe80000000800 */
[----:B-12---:R-:W1:Y:S02]  /*0e10*/  LDS R12, [R10] ;  /* 0x000000000a0c7984 */ /* 0x006e640000000800 */
[----:B-1----:R-:W-:-:S13]  /*0e20*/  ISETP.NE.AND P0, PT, R9, R12, PT ;  /* 0x0000000c0900720c */ /* 0x002fda0003f05270 */
[----:B------:R-:W-:Y:S05]  /*0e30*/  @P0 BRA `(.L_x_11) ;  /* 0x0000000000200947 */ /* 0x000fea0003800000 */
[----:B0-----:R-:W-:-:S04]  /*0e40*/  IMAD R11, R14, 0x4, R11 ;  /* 0x000000040e0b7824 */ /* 0x001fc800078e020b */
[----:B------:R-:W-:Y:S01]  /*0e50*/  IMAD R10, R2, 0x4, R11 ;  /* 0x00000004020a7824 */ /* 0x000fe200078e020b */
[----:B------:R-:W-:Y:S05]  /*0e60*/  LDS R9, [R11] ;  /* 0x000000000b097984 */ /* 0x000fea0000000800 */
[----:B------:R-:W0:Y:S02]  /*0e70*/  LDS R10, [R10] ;  /* 0x000000000a0a7984 */ /* 0x000e240000000800 */
[----:B0-----:R-:W-:-:S13]  /*0e80*/  ISETP.GT.AND P0, PT, R9, R10, PT ;  /* 0x0000000a0900720c */ /* 0x001fda0003f04270 */
[----:B------:R-:W-:Y:S05]  /*0e90*/  @!P0 BRA `(.L_x_10) ;  /* 0x0000000000248947 */ /* 0x000fea0003800000 */
[----:B------:R0:W-:Y:S01]  /*0ea0*/  STS [R11], R10 ;  /* 0x0000000a0b007388 */ /* 0x0001e20000000800 */
[----:B------:R-:W-:Y:S05]  /*0eb0*/  BRA `(.L_x_10) ;  /* 0x00000000001c7947 */ /* 0x000fea0003800000 */
.L_x_11:
[----:B------:R-:W-:-:S13]  /*0ec0*/  ISETP.GT.AND P0, PT, R9, R12, PT ;  /* 0x0000000c0900720c */ /* 0x000fda0003f04270 */
[----:B------:R-:W1:Y:S01]  /*0ed0*/  @P0 LDC R13, c[0x0][0x380] ;  /* 0x0000e000ff0d0b82 */ /* 0x000e620000000800 */
[----:B------:R-:W-:Y:S01]  /*0ee0*/  @P0 STS [R11], R12 ;  /* 0x0000000c0b000388 */ /* 0x000fe20000000800 */
[C---:B-1----:R-:W-:Y:S02]  /*0ef0*/  @P0 IMAD R9, R13.reuse, 0x4, R10 ;  /* 0x000000040d090824 */ /* 0x042fe400078e020a */
[----:B------:R-:W-:-:S04]  /*0f00*/  @P0 IMAD R10, R13, 0x4, R11 ;  /* 0x000000040d0a0824 */ /* 0x000fc800078e020b */
[----:B------:R-:W1:Y:S04]  /*0f10*/  @P0 LDS R9, [R9] ;  /* 0x0000000009090984 */ /* 0x000e680000000800 */
[----:B-1----:R4:W-:Y:S02]  /*0f20*/  @P0 STS [R10], R9 ;  /* 0x000000090a000388 */ /* 0x0029e40000000800 */
.L_x_10:
[----:B------:R-:W-:Y:S05]  /*0f30*/  WARPSYNC.ALL ;  /* 0x0000000000007948 */ /* 0x000fea0003800000 */
[----:B------:R-:W5:Y:S01]  /*0f40*/  LDCU UR8, c[0x0][0x380] ;  /* 0x00007000ff0877ac */ /* 0x000f620008000800 */
[----:B------:R-:W-:Y:S01]  /*0f50*/  VIADD R3, R3, UR12 ;  /* 0x0000000c03037c36 */ /* 0x000fe20008000000 */
[----:B------:R-:W-:Y:S04]  /*0f60*/  BAR.SYNC.DEFER_BLOCKING 0x0 ;  /* 0x0000000000007b1d */ /* 0x000fe80000010000 */
[----:B-----5:R-:W-:-:S13]  /*0f70*/  ISETP.GE.AND P0, PT, R3, UR8, PT ;  /* 0x0000000803007c0c */ /* 0x020fda000bf06270 */
[----:B------:R-:W-:Y:S05]  /*0f80*/  @!P0 BRA `(.L_x_12) ;  /* 0xfffffffc008c8947 */ /* 0x000fea000383ffff */
.L_x_9:
[----:B------:R-:W-:Y:S02]  /*0f90*/  ISETP.GT.U32.AND P0, PT, R2, 0x1, PT ;  /* 0x000000010200780c */ /* 0x000fe40003f04070 */
[----:B------:R-:W-:-:S11]  /*0fa0*/  SHF.R.U32.HI R2, RZ, 0x1, R2 ;  /* 0x00000001ff027819 */ /* 0x000fd60000011602 */
[----:B------:R-:W-:Y:S05]  /*0fb0*/  @P0 BRA `(.L_x_13) ;  /* 0xfffffffc006c0947 */ /* 0x000fea000383ffff */
.L_x_8:
[----:B------:R-:W-:Y:S05]  /*0fc0*/  BSYNC.RECONVERGENT B0 ;  /* 0x0000000000007941 */ /* 0x000fea0003800200 */
.L_x_7:
[----:B----4-:R-:W4:Y:S01]  /*0fd0*/  LDS R9, [UR7] ;  /* 0x00000007ff097984 */ /* 0x010f220008000800 */
[----:B------:R-:W5:Y:S01]  /*0fe0*/  LDC.64 R2, c[0x0][0x398] ;  /* 0x0000e600ff027b82 */ /* 0x000f620000000a00 */
[----:B0--3--:R-:W-:Y:S01]  /*0ff0*/  VIADD R11, R4, UR4 ;  /* 0x00000004040b7c36 */ /* 0x009fe20008000000 */
[----:B------:R-:W-:Y:S05]  /*1000*/  WARPSYNC.ALL ;  /* 0x0000000000007948 */ /* 0x000fea0003800000 */
[----:B-----5:R-:W-:-:S05]  /*1010*/  IMAD.WIDE.U32 R2, R11, 0x4, R2 ;  /* 0x000000040b027825 */ /* 0x020fca00078e0002 */
[----:B----4-:R0:W-:Y:S01]  /*1020*/  STG.E desc[UR14][R2.64], R9 ;  /* 0x0000000902007986 */ /* 0x0101e2000c10190e */
[----:B------:R-:W3:Y:S01]  /*1030*/  LDCU UR8, c[0x0][0x384] ;  /* 0x00007080ff0877ac */ /* 0x000ee20008000800 */
[----:B------:R-:W-:Y:S02]  /*1040*/  VIADD R8, R8, 0x1 ;  /* 0x0000000108087836 */ /* 0x000fe40000000000 */
[----:B------:R-:W-:Y:S01]  /*1050*/  VIADD R7, R7, 0x1 ;  /* 0x0000000107077836 */ /* 0x000fe20000000000 */
[----:B------:R-:W-:-:S04]  /*1060*/  UIADD3 UR4, UPT, UPT, UR4, 0x1, URZ ;  /* 0x0000000104047890 */ /* 0x000fc8000fffe0ff */
[----:B---3--:R-:W-:Y:S01]  /*1070*/  UISETP.NE.AND UP0, UPT, UR4, UR8, UPT ;  /* 0x000000080400728c */ /* 0x008fe2000bf05270 */
[----:B------:R-:W-:Y:S08]  /*1080*/  BAR.SYNC.DEFER_BLOCKING 0x0 ;  /* 0x0000000000007b1d */ /* 0x000ff00000010000 */
[----:B0-----:R-:W-:Y:S05]  /*1090*/  BRA.U UP0, `(.L_x_14) ;  /* 0xfffffff1003c7547 */ /* 0x001fea000b83ffff */
[----:B------:R-:W-:Y:S05]  /*10a0*/  EXIT ;  /* 0x000000000000794d */ /* 0x000fea0003800000 */
.L_x_15:
[----:B------:R-:W-:-:S00]  /*10b0*/  BRA `(.L_x_15) ;  /* 0xfffffffc00fc7947 */ /* 0x000fc0000383ffff */
[----:B------:R-:W-:-:S00]  /*10c0*/  NOP ;  /* 0x0000000000007918 */ /* 0x000fc00000000000 */
        /* <DEDUP_REMOVED lines=11> */
.L_x_25:


//--------------------- .text._Z11computeDistiiPiS_ --------------------------
	.section	.text._Z11computeDistiiPiS_,"ax",@progbits
	.align	128
        .global         _Z11computeDistiiPiS_
        .type           _Z11computeDistiiPiS_,@function
        .size           _Z11computeDistiiPiS_,(.L_x_26 - _Z11computeDistiiPiS_)
        .other          _Z11computeDistiiPiS_,@"STO_CUDA_ENTRY STV_DEFAULT"
_Z11computeDistiiPiS_:
.text._Z11computeDistiiPiS_:
[----:B------:R-:W-:Y:S01]  /*0000*/  LDC R1, c[0x0][0x37c] ;  /* 0x0000df00ff017b82 */ /* 0x000fe20000000800 */
[----:B------:R-:W0:Y:S02]  /*0010*/  S2R R19, SR_TID.Y ;  /* 0x0000000000137919 */ /* 0x000e240000002200 */
[----:B0-----:R-:W-:-:S13]  /*0020*/  ISETP.GT.U32.AND P0, PT, R19, 0x1f, PT ;  /* 0x0000001f1300780c */ /* 0x001fda0003f04070 */
[----:B------:R-:W-:Y:S05]  /*0030*/  @P0 EXIT ;  /* 0x000000000000094d */ /* 0x000fea0003800000 */
[----:B------:R-:W0:Y:S01]  /*0040*/  LDCU UR7, c[0x0][0x384] ;  /* 0x00007080ff0777ac */ /* 0x000e220008000800 */
[----:B------:R-:W1:Y:S01]  /*0050*/  S2R R16, SR_CTAID.Y ;  /* 0x0000000000107919 */ /* 0x000e620000002600 */
[----:B------:R-:W2:Y:S01]  /*0060*/  LDCU.64 UR4, c[0x0][0x388] ;  /* 0x00007100ff0477ac */ /* 0x000ea20008000a00 */
[----:B------:R-:W3:Y:S01]  /*0070*/  S2R R7, SR_CTAID.X ;  /* 0x0000000000077919 */ /* 0x000ee20000002500 */
[----:B------:R-:W4:Y:S01]  /*0080*/  LDCU UR6, c[0x0][0x360] ;  /* 0x00006c00ff0677ac */ /* 0x000f220008000800 */
[----:B------:R-:W1:Y:S01]  /*0090*/  S2R R6, SR_TID.X ;  /* 0x0000000000067919 */ /* 0x000e620000002100 */
[----:B------:R-:W1:Y:S01]  /*00a0*/  LDCU.64 UR8, c[0x0][0x358] ;  /* 0x00006b00ff0877ac */ /* 0x000e620008000a00 */
[----:B0-----:R-:W-:Y:S01]  /*00b0*/  I2FP.F32.S32 R0, UR7 ;  /* 0x0000000700007c45 */ /* 0x001fe20008201400 */
[----:B------:R-:W0:Y:S04]  /*00c0*/  LDCU UR7, c[0x0][0x364] ;  /* 0x00006c80ff0777ac */ /* 0x000e280008000800 */
[----:B------:R-:W-:Y:S01]  /*00d0*/  FMUL R0, R0, 0.0078125 ;  /* 0x3c00000000007820 */ /* 0x000fe20000400000 */
[----:B--2---:R-:W-:-:S03]  /*00e0*/  UIADD3 UR4, UP0, UPT, UR4, 0x20, URZ ;  /* 0x0000002004047890 */ /* 0x004fc6000ff1e0ff */
[----:B------:R2:W0:Y:S01]  /*00f0*/  F2I.CEIL.NTZ R18, R0 ;  /* 0x0000000000127305 */ /* 0x000422000020b100 */
[----:B------:R-:W-:Y:S02]  /*0100*/  UIADD3.X UR5, UPT, UPT, URZ, UR5, URZ, UP0, !UPT ;  /* 0x00000005ff057290 */ /* 0x000fe400087fe4ff */
[----:B------:R-:W-:-:S04]  /*0110*/  MOV R22, UR4 ;  /* 0x0000000400167c02 */ /* 0x000fc80008000f00 */
[----:B----4-:R-:W-:-:S07]  /*0120*/  IMAD.U32 R23, RZ, RZ, UR5 ;  /* 0x00000005ff177e24 */ /* 0x010fce000f8e00ff */
.L_x_23:
[----:B-1----:R-:W-:-:S13]  /*0130*/  ISETP.GT.U32.AND P0, PT, R6, 0x1f, PT ;  /* 0x0000001f0600780c */ /* 0x002fda0003f04070 */
[----:B------:R-:W-:Y:S05]  /*0140*/  @P0 BRA `(.L_x_16) ;  /* 0x00000014003c0947 */ /* 0x000fea0003800000 */
[----:B------:R-:W1:Y:S01]  /*0150*/  S2UR UR5, SR_CgaCtaId ;  /* 0x00000000000579c3 */ /* 0x000e620000008800 */
[----:B------:R-:W-:Y:S01]  /*0160*/  UMOV UR4, 0x400 ;  /* 0x0000040000047882 */ /* 0x000fe20000000000 */
[----:B------:R-:W-:Y:S01]  /*0170*/  LEA R5, R16, R19, 0x5 ;  /* 0x0000001310057211 */ /* 0x000fe200078e28ff */
[----:B------:R-:W-:Y:S01]  /*0180*/  IMAD.MOV.U32 R17, RZ, RZ, R6 ;  /* 0x000000ffff117224 */ /* 0x000fe200078e0006 */
[----:B-1----:R-:W-:-:S06]  /*0190*/  ULEA UR4, UR5, UR4, 0x18 ;  /* 0x0000000405047291 */ /* 0x002fcc000f8ec0ff */
[----:B--2---:R-:W-:-:S07]  /*01a0*/  LEA R0, R19, UR4, 0x9 ;  /* 0x0000000413007c11 */ /* 0x004fce000f8e48ff */
.L_x_22:
[----:B-1----:R-:W1:Y:S01]  /*01b0*/  S2R R11, SR_CgaCtaId ;  /* 0x00000000000b7919 */ /* 0x002e620000008800 */
[----:B------:R-:W-:Y:S01]  /*01c0*/  MOV R4, 0x400 ;  /* 0x0000040000047802 */ /* 0x000fe20000000f00 */
[----:B---3--:R-:W-:Y:S01]  /*01d0*/  IMAD R3, R7, 0x20, R17 ;  /* 0x0000002007037824 */ /* 0x008fe200078e0211 */
[----:B0-----:R-:W-:Y:S01]  /*01e0*/  ISETP.GE.AND P1, PT, R18, 0x1, PT ;  /* 0x000000011200780c */ /* 0x001fe20003f26270 */
[----:B------:R-:W-:Y:S05]  /*01f0*/  WARPSYNC.ALL ;  /* 0x0000000000007948 */ /* 0x000fea0003800000 */
[----:B------:R-:W-:Y:S02]  /*0200*/  IADD3 R2, PT, PT, R4, 0x8000, RZ ;  /* 0x0000800004027810 */ /* 0x000fe40007ffe0ff */
[----:B------:R-:W-:-:S02]  /*0210*/  MOV R9, R17 ;  /* 0x0000001100097202 */ /* 0x000fc40000000f00 */
[----:B-1----:R-:W-:-:S05]  /*0220*/  LEA R2, R11, R2, 0x18 ;  /* 0x000000020b027211 */ /* 0x002fca00078ec0ff */
[----:B------:R-:W-:-:S05]  /*0230*/  IMAD R2, R19, 0x80, R2 ;  /* 0x0000008013027824 */ /* 0x000fca00078e0202 */
[C---:B------:R-:W-:Y:S02]  /*0240*/  LEA R2, R17.reuse, R2, 0x2 ;  /* 0x0000000211027211 */ /* 0x040fe400078e10ff */
[----:B------:R-:W-:-:S03]  /*0250*/  IADD3 R17, PT, PT, R17, UR6, RZ ;  /* 0x0000000611117c10 */ /* 0x000fc6000fffe0ff */
[----:B------:R0:W-:Y:S01]  /*0260*/  STS [R2], RZ ;  /* 0x000000ff02007388 */ /* 0x0001e20000000800 */
[----:B------:R-:W-:Y:S01]  /*0270*/  BAR.SYNC.DEFER_BLOCKING 0x0 ;  /* 0x0000000000007b1d */ /* 0x000fe20000010000 */
[----:B------:R-:W-:-:S05]  /*0280*/  ISETP.GE.U32.AND P0, PT, R17, 0x20, PT ;  /* 0x000000201100780c */ /* 0x000fca0003f06070 */
[----:B------:R-:W-:Y:S08]  /*0290*/  @!P1 BRA `(.L_x_17) ;  /* 0x0000001000cc9947 */ /* 0x000ff00003800000 */
[----:B------:R-:W-:Y:S01]  /*02a0*/  IADD3 R4, PT, PT, R4, 0x4000, RZ ;  /* 0x0000400004047810 */ /* 0x000fe20007ffe0ff */
[----:B------:R-:W-:-:S03]  /*02b0*/  UMOV UR4, URZ ;  /* 0x000000ff00047c82 */ /* 0x000fc60008000000 */
[----:B------:R-:W-:-:S05]  /*02c0*/  LEA R4, R11, R4, 0x18 ;  /* 0x000000040b047211 */ /* 0x000fca00078ec0ff */
[----:B------:R-:W-:-:S07]  /*02d0*/  IMAD R4, R9, 0x4, R4 ;  /* 0x0000000409047824 */ /* 0x000fce00078e0204 */
.L_x_21:
[----:B-1----:R-:W1:Y:S01]  /*02e0*/  LDC R20, c[0x0][0x384] ;  /* 0x0000e100ff147b82 */ /* 0x002e620000000800 */
[----:B------:R-:W-:Y:S02]  /*02f0*/  USHF.L.U32 UR10, UR4, 0x7, URZ ;  /* 0x00000007040a7899 */ /* 0x000fe400080006ff */
[----:B------:R-:W-:Y:S01]  /*0300*/  UIADD3 UR4, UPT, UPT, UR4, 0x1, URZ ;  /* 0x0000000104047890 */ /* 0x000fe2000fffe0ff */
[----:B------:R-:W-:-:S05]  /*0310*/  UMOV UR5, 0x20 ;  /* 0x0000002000057882 */ /* 0x000fca0000000000 */
[----:B------:R-:W-:Y:S01]  /*0320*/  ISETP.NE.AND P1, PT, R18, UR4, PT ;  /* 0x0000000412007c0c */ /* 0x000fe2000bf25270 */
[----:B-1----:R-:W-:-:S12]  /*0330*/  IMAD R21, R5, R20, UR10 ;  /* 0x0000000a05157e24 */ /* 0x002fd8000f8e0214 */
.L_x_18:
[----:B------:R-:W-:-:S05]  /*0340*/  IMAD.WIDE R24, R21, 0x4, R22 ;  /* 0x0000000415187825 */ /* 0x000fca00078e0216 */
[----:B-1----:R-:W2:Y:S04]  /*0350*/  LDG.E R12, desc[UR8][R24.64+-0x20] ;  /* 0xffffe008180c7981 */ /* 0x002ea8000c1e1900 */
[----:B------:R-:W2:Y:S04]  /*0360*/  LDG.E R13, desc[UR8][R24.64+-0x1c] ;  /* 0xffffe408180d7981 */ /* 0x000ea8000c1e1900 */
[----:B------:R-:W2:Y:S04]  /*0370*/  LDG.E R14, desc[UR8][R24.64+-0x18] ;  /* 0xffffe808180e7981 */ /* 0x000ea8000c1e1900 */
[----:B------:R-:W2:Y:S04]  /*0380*/  LDG.E R15, desc[UR8][R24.64+-0x14] ;  /* 0xffffec08180f7981 */ /* 0x000ea8000c1e1900 */
[----:B------:R-:W3:Y:S04]  /*0390*/  LDG.E R8, desc[UR8][R24.64+-0x10] ;  /* 0xfffff00818087981 */ /* 0x000ee8000c1e1900 */
[----:B------:R-:W3:Y:S04]  /*03a0*/  LDG.E R9, desc[UR8][R24.64+-0xc] ;  /* 0xfffff40818097981 */ /* 0x000ee8000c1e1900 */
[----:B------:R-:W3:Y:S04]  /*03b0*/  LDG.E R10, desc[UR8][R24.64+-0x8] ;  /* 0xfffff808180a7981 */ /* 0x000ee8000c1e1900 */
[----:B------:R-:W3:Y:S04]  /*03c0*/  LDG.E R11, desc[UR8][R24.64+-0x4] ;  /* 0xfffffc08180b7981 */ /* 0x000ee8000c1e1900 */
[----:B--2---:R1:W-:Y:S04]  /*03d0*/  STS.128 [R0+UR5+-0x20], R12 ;  /* 0xffffe00c00007988 */ /* 0x0043e80008000c05 */
[----:B---3--:R2:W-:Y:S04]  /*03e0*/  STS.128 [R0+UR5+-0x10], R8 ;  /* 0xfffff00800007988 */ /* 0x0085e80008000c05 */
[----:B-1----:R-:W3:Y:S04]  /*03f0*/  LDG.E R12, desc[UR8][R24.64] ;  /* 0x00000008180c7981 */ /* 0x002ee8000c1e1900 */
[----:B------:R-:W3:Y:S04]  /*0400*/  LDG.E R13, desc[UR8][R24.64+0x4] ;  /* 0x00000408180d7981 */ /* 0x000ee8000c1e1900 */
[----:B------:R-:W3:Y:S04]  /*0410*/  LDG.E R14, desc[UR8][R24.64+0x8] ;  /* 0x00000808180e7981 */ /* 0x000ee8000c1e1900 */
[----:B------:R-:W3:Y:S04]  /*0420*/  LDG.E R15, desc[UR8][R24.64+0xc] ;  /* 0x00000c08180f7981 */ /* 0x000ee8000c1e1900 */
[----:B--2---:R-:W2:Y:S04]  /*0430*/  LDG.E R8, desc[UR8][R24.64+0x10] ;  /* 0x0000100818087981 */ /* 0x004ea8000c1e1900 */
[----:B------:R-:W2:Y:S04]  /*0440*/  LDG.E R9, desc[UR8][R24.64+0x14] ;  /* 0x0000140818097981 */ /* 0x000ea8000c1e1900 */
[----:B------:R-:W2:Y:S04]  /*0450*/  LDG.E R10, desc[UR8][R24.64+0x18] ;  /* 0x00001808180a7981 */ /* 0x000ea8000c1e1900 */
[----:B------:R1:W2:Y:S01]  /*0460*/  LDG.E R11, desc[UR8][R24.64+0x1c] ;  /* 0x00001c08180b7981 */ /* 0x0002a2000c1e1900 */
[----:B------:R-:W-:-:S05]  /*0470*/  IADD3 R27, PT, PT, R21, 0x10, RZ ;  /* 0x00000010151b7810 */ /* 0x000fca0007ffe0ff */
[----:B-1----:R-:W-:Y:S01]  /*0480*/  IMAD.WIDE R24, R27, 0x4, R22 ;  /* 0x000000041b187825 */ /* 0x002fe200078e0216 */
[----:B---3--:R1:W-:Y:S04]  /*0490*/  STS.128 [R0+UR5], R12 ;  /* 0x0000000c00007988 */ /* 0x0083e80008000c05 */
[----:B--2---:R2:W-:Y:S04]  /*04a0*/  STS.128 [R0+UR5+0x10], R8 ;  /* 0x0000100800007988 */ /* 0x0045e80008000c05 */
[----:B-1----:R-:W3:Y:S04]  /*04b0*/  LDG.E R12, desc[UR8][R24.64+-0x10] ;  /* 0xfffff008180c7981 */ /* 0x002ee8000c1e1900 */
[----:B------:R-:W3:Y:S04]  /*04c0*/  LDG.E R13, desc[UR8][R24.64+-0xc] ;  /* 0xfffff408180d7981 */ /* 0x000ee8000c1e1900 */
[----:B------:R-:W3:Y:S04]  /*04d0*/  LDG.E R14, desc[UR8][R24.64+-0x8] ;  /* 0xfffff808180e7981 */ /* 0x000ee8000c1e1900 */
[----:B--2---:R-:W2:Y:S04]  /*04e0*/  LDG.E R8, desc[UR8][R24.64+-0x20] ;  /* 0xffffe00818087981 */ /* 0x004ea8000c1e1900 */
[----:B------:R-:W2:Y:S04]  /*04f0*/  LDG.E R9, desc[UR8][R24.64+-0x1c] ;  /* 0xffffe40818097981 */ /* 0x000ea8000c1e1900 */
[----:B------:R-:W2:Y:S04]  /*0500*/  LDG.E R10, desc[UR8][R24.64+-0x18] ;  /* 0xffffe808180a7981 */ /* 0x000ea8000c1e1900 */
[----:B------:R-:W2:Y:S04]  /*0510*/  LDG.E R11, desc[UR8][R24.64+-0x14] ;  /* 0xffffec08180b7981 */ /* 0x000ea8000c1e1900 */
[----:B------:R-:W3:Y:S01]  /*0520*/  LDG.E R15, desc[UR8][R24.64+-0x4] ;  /* 0xfffffc08180f7981 */ /* 0x000ee2000c1e1900 */
[----:B------:R-:W-:-:S03]  /*0530*/  IADD3 R27, PT, PT, R21, 0x20, RZ ;  /* 0x00000020151b7810 */ /* 0x000fc60007ffe0ff */
[----:B--2---:R1:W-:Y:S04]  /*0540*/  STS.128 [R0+UR5+0x20], R8 ;  /* 0x0000200800007988 */ /* 0x0043e80008000c05 */
[----:B---3--:R2:W-:Y:S04]  /*0550*/  STS.128 [R0+UR5+0x30], R12 ;  /* 0x0000300c00007988 */ /* 0x0085e80008000c05 */
[----:B-1----:R-:W3:Y:S04]  /*0560*/  LDG.E R8, desc[UR8][R24.64] ;  /* 0x0000000818087981 */ /* 0x002ee8000c1e1900 */
[----:B------:R-:W3:Y:S04]  /*0570*/  LDG.E R9, desc[UR8][R24.64+0x4] ;  /* 0x0000040818097981 */ /* 0x000ee8000c1e1900 */
[----:B------:R-:W3:Y:S04]  /*0580*/  LDG.E R10, desc[UR8][R24.64+0x8] ;  /* 0x00000808180a7981 */ /* 0x000ee8000c1e1900 */
[----:B------:R-:W3:Y:S04]  /*0590*/  LDG.E R11, desc[UR8][R24.64+0xc] ;  /* 0x00000c08180b7981 */ /* 0x000ee8000c1e1900 */
[----:B--2---:R-:W2:Y:S04]  /*05a0*/  LDG.E R12, desc[UR8][R24.64+0x10] ;  /* 0x00001008180c7981 */ /* 0x004ea8000c1e1900 */
[----:B------:R-:W2:Y:S04]  /*05b0*/  LDG.E R13, desc[UR8][R24.64+0x14] ;  /* 0x00001408180d7981 */ /* 0x000ea8000c1e1900 */
[----:B------:R-:W2:Y:S04]  /*05c0*/  LDG.E R14, desc[UR8][R24.64+0x18] ;  /* 0x00001808180e7981 */ /* 0x000ea8000c1e1900 */
[----:B------:R1:W2:Y:S02]  /*05d0*/  LDG.E R15, desc[UR8][R24.64+0x1c] ;  /* 0x00001c08180f7981 */ /* 0x0002a4000c1e1900 */
[----:B-1----:R-:W-:-:S02]  /*05e0*/  IMAD.WIDE R24, R27, 0x4, R22 ;  /* 0x000000041b187825 */ /* 0x002fc400078e0216 */
[----:B---3--:R1:W-:Y:S04]  /*05f0*/  STS.128 [R0+UR5+0x40], R8 ;  /* 0x0000400800007988 */ /* 0x0083e80008000c05 */
[----:B--2---:R2:W-:Y:S04]  /*0600*/  STS.128 [R0+UR5+0x50], R12 ;  /* 0x0000500c00007988 */ /* 0x0045e80008000c05 */
[----:B-1----:R-:W3:Y:S04]  /*0610*/  LDG.E R8, desc[UR8][R24.64+-0x20] ;  /* 0xffffe00818087981 */ /* 0x002ee8000c1e1900 */
[----:B------:R-:W3:Y:S04]  /*0620*/  LDG.E R9, desc[UR8][R24.64+-0x1c] ;  /* 0xffffe40818097981 */ /* 0x000ee8000c1e1900 */
[----:B------:R-:W3:Y:S04]  /*0630*/  LDG.E R10, desc[UR8][R24.64+-0x18] ;  /* 0xffffe808180a7981 */ /* 0x000ee8000c1e1900 */
[----:B------:R-:W3:Y:S04]  /*0640*/  LDG.E R11, desc[UR8][R24.64+-0x14] ;  /* 0xffffec08180b7981 */ /* 0x000ee8000c1e1900 */
[----:B--2---:R-:W2:Y:S04]  /*0650*/  LDG.E R12, desc[UR8][R24.64+-0x10] ;  /* 0xfffff008180c7981 */ /* 0x004ea8000c1e1900 */
[----:B------:R-:W2:Y:S04]  /*0660*/  LDG.E R13, desc[UR8][R24.64+-0xc] ;  /* 0xfffff408180d7981 */ /* 0x000ea8000c1e1900 */
[----:B------:R-:W2:Y:S04]  /*0670*/  LDG.E R14, desc[UR8][R24.64+-0x8] ;  /* 0xfffff808180e7981 */ /* 0x000ea8000c1e1900 */
[----:B------:R-:W2:Y:S04]  /*0680*/  LDG.E R15, desc[UR8][R24.64+-0x4] ;  /* 0xfffffc08180f7981 */ /* 0x000ea8000c1e1900 */
        /* <DEDUP_REMOVED lines=10> */
[----:B------:R-:W-:-:S04]  /*0730*/  VIADD R27, R21, 0x30 ;  /* 0x00000030151b7836 */ /* 0x000fc80000000000 */
[----:B-1----:R-:W-:Y:S01]  /*0740*/  IMAD.WIDE R24, R27, 0x4, R22 ;  /* 0x000000041b187825 */ /* 0x002fe200078e0216 */
        /* <DEDUP_REMOVED lines=19> */
[----:B------:R-:W2:Y:S01]  /*0880*/  LDG.E R15, desc[UR8][R24.64+0x1c] ;  /* 0x00001c08180f7981 */ /* 0x000ea2000c1e1900 */
[----:B------:R-:W-:-:S03]  /*0890*/  IADD3 R21, PT, PT, R21, 0x40, RZ ;  /* 0x0000004015157810 */ /* 0x000fc60007ffe0ff */
[----:B---3--:R1:W-:Y:S04]  /*08a0*/  STS.128 [R0+UR5+0xc0], R8 ;  /* 0x0000c00800007988 */ /* 0x0083e80008000c05 */
[----:B--2---:R1:W-:Y:S01]  /*08b0*/  STS.128 [R0+UR5+0xd0], R12 ;  /* 0x0000d00c00007988 */ /* 0x0043e20008000c05 */
[----:B------:R-:W-:-:S04]  /*08c0*/  UIADD3 UR5, UPT, UPT, UR5, 0x100, URZ ;  /* 0x0000010005057890 */ /* 0x000fc8000fffe0ff */
[----:B------:R-:W-:-:S09]  /*08d0*/  UISETP.NE.AND UP0, UPT, UR5, 0x220, UPT ;  /* 0x000002200500788c */ /* 0x000fd2000bf05270 */
[----:B------:R-:W-:Y:S05]  /*08e0*/  BRA.U UP0, `(.L_x_18) ;  /* 0xfffffff900947547 */ /* 0x000fea000b83ffff */
[----:B-1----:R-:W-:Y:S02]  /*08f0*/  HFMA2 R15, -RZ, RZ, 0, 0 ;  /* 0x00000000ff0f7431 */ /* 0x002fe400000001ff */
[----:B------:R-:W-:-:S07]  /*0900*/  IMAD R20, R3, R20, UR10 ;  /* 0x0000000a03147e24 */ /* 0x000fce000f8e0214 */
.L_x_19:
[----:B-1----:R-:W1:Y:S01]  /*0910*/  LDC.64 R8, c[0x0][0x388] ;  /* 0x0000e200ff087b82 */ /* 0x002e620000000a00 */
[----:B------:R-:W-:-:S04]  /*0920*/  IMAD.IADD R11, R20, 0x1, R15 ;  /* 0x00000001140b7824 */ /* 0x000fc800078e020f */
[----:B-1----:R-:W-:-:S05]  /*0930*/  IMAD.WIDE R10, R11, 0x4, R8 ;  /* 0x000000040b0a7825 */ /* 0x002fca00078e0208 */
[----:B------:R-:W2:Y:S01]  /*0940*/  LDG.E R25, desc[UR8][R10.64+0x4] ;  /* 0x000004080a197981 */ /* 0x000ea2000c1e1900 */
[----:B------:R-:W-:-:S03]  /*0950*/  LEA R14, R15, R4, 0x7 ;  /* 0x000000040f0e7211 */ /* 0x000fc600078e38ff */
[----:B------:R-:W3:Y:S04]  /*0960*/  LDG.E R21, desc[UR8][R10.64] ;  /* 0x000000080a157981 */ /* 0x000ee8000c1e1900 */
[----:B------:R-:W4:Y:S04]  /*0970*/  LDG.E R27, desc[UR8][R10.64+0x8] ;  /* 0x000008080a1b7981 */ /* 0x000f28000c1e1900 */
[----:B------:R-:W5:Y:S04]  /*0980*/  LDG.E R13, desc[UR8][R10.64+0x10] ;  /* 0x000010080a0d7981 */ /* 0x000f68000c1e1900 */
[----:B------:R-:W5:Y:S04]  /*0990*/  LDG.E R12, desc[UR8][R10.64+0xc] ;  /* 0x00000c080a0c7981 */ /* 0x000f68000c1e1900 */
[----:B------:R-:W5:Y:S04]  /*09a0*/  LDG.E R26, desc[UR8][R10.64+0x24] ;  /* 0x000024080a1a7981 */ /* 0x000f68000c1e1900 */
[----:B------:R-:W5:Y:S04]  /*09b0*/  LDG.E R24, desc[UR8][R10.64+0x28] ;  /* 0x000028080a187981 */ /* 0x000f68000c1e1900 */
[----:B------:R-:W5:Y:S04]  /*09c0*/  LDG.E R29, desc[UR8][R10.64+0x14] ;  /* 0x000014080a1d7981 */ /* 0x000f68000c1e1900 */
[----:B------:R-:W5:Y:S04]  /*09d0*/  LDG.E R28, desc[UR8][R10.64+0x18] ;  /* 0x000018080a1c7981 */ /* 0x000f68000c1e1900 */
[----:B--2---:R1:W-:Y:S04]  /*09e0*/  STS [R14+0x80], R25 ;  /* 0x000080190e007388 */ /* 0x0043e80000000800 */
[----:B-1----:R-:W2:Y:S04]  /*09f0*/  LDG.E R25, desc[UR8][R10.64+0x20] ;  /* 0x000020080a197981 */ /* 0x002ea8000c1e1900 */
[----:B---3--:R1:W-:Y:S04]  /*0a00*/  STS [R14], R21 ;  /* 0x000000150e007388 */ /* 0x0083e80000000800 */
[----:B-1----:R-:W3:Y:S04]  /*0a10*/  LDG.E R21, desc[UR8][R10.64+0x1c] ;  /* 0x00001c080a157981 */ /* 0x002ee8000c1e1900 */
[----:B--2---:R1:W-:Y:S04]  /*0a20*/  STS [R14+0x400], R25 ;  /* 0x000400190e007388 */ /* 0x0043e80000000800 */
[----:B-1----:R-:W2:Y:S04]  /*0a30*/  LDG.E R25, desc[UR8][R10.64+0x34] ;  /* 0x000034080a197981 */ /* 0x002ea8000c1e1900 */
[----:B----4-:R1:W-:Y:S04]  /*0a40*/  STS [R14+0x100], R27 ;  /* 0x0001001b0e007388 */ /* 0x0103e80000000800 */
[----:B-----5:R4:W-:Y:S04]  /*0a50*/  STS [R14+0x200], R13 ;  /* 0x0002000d0e007388 */ /* 0x0209e80000000800 */
[----:B-1----:R-:W5:Y:S01]  /*0a60*/  LDG.E R27, desc[UR8][R10.64+0x30] ;  /* 0x000030080a1b7981 */ /* 0x002f62000c1e1900 */
[----:B----4-:R-:W-:-:S03]  /*0a70*/  IADD3 R13, PT, PT, R20, 0x10, R15 ;  /* 0x00000010140d7810 */ /* 0x010fc60007ffe00f */
[----:B------:R1:W-:Y:S04]  /*0a80*/  STS [R14+0x180], R12 ;  /* 0x0001800c0e007388 */ /* 0x0003e80000000800 */
[----:B---3--:R3:W-:Y:S01]  /*0a90*/  STS [R14+0x380], R21 ;  /* 0x000380150e007388 */ /* 0x0087e20000000800 */
[----:B-1----:R-:W-:-:S03]  /*0aa0*/  IMAD.WIDE R12, R13, 0x4, R8 ;  /* 0x000000040d0c7825 */ /* 0x002fc600078e0208 */
[----:B------:R1:W-:Y:S04]  /*0ab0*/  STS [R14+0x480], R26 ;  /* 0x0004801a0e007388 */ /* 0x0003e80000000800 */
[----:B---3--:R-:W3:Y:S04]  /*0ac0*/  LDG.E R21, desc[UR8][R10.64+0x38] ;  /* 0x000038080a157981 */ /* 0x008ee8000c1e1900 */
[----:B------:R4:W-:Y:S04]  /*0ad0*/  STS [R14+0x500], R24 ;  /* 0x000500180e007388 */ /* 0x0009e80000000800 */
[----:B-1----:R-:W3:Y:S04]  /*0ae0*/  LDG.E R26, desc[UR8][R12.64+0x10] ;  /* 0x000010080c1a7981 */ /* 0x002ee8000c1e1900 */
[----:B----4-:R-:W4:Y:S04]  /*0af0*/  LDG.E R24, desc[UR8][R12.64] ;  /* 0x000000080c187981 */ /* 0x010f28000c1e1900 */
[----:B--2---:R1:W-:Y:S04]  /*0b00*/  STS [R14+0x680], R25 ;  /* 0x000680190e007388 */ /* 0x0043e80000000800 */
[----:B-1----:R-:W2:Y:S04]  /*0b10*/  LDG.E R25, desc[UR8][R12.64+0xc] ;  /* 0x00000c080c197981 */ /* 0x002ea8000c1e1900 */
[----:B------:R1:W-:Y:S04]  /*0b20*/  STS [R14+0x280], R29 ;  /* 0x0002801d0e007388 */ /* 0x0003e80000000800 */
[----:B------:R0:W-:Y:S04]  /*0b30*/  STS [R14+0x300], R28 ;  /* 0x0003001c0e007388 */ /* 0x0001e80000000800 */
[----:B-----5:R5:W-:Y:S04]  /*0b40*/  STS [R14+0x600], R27 ;  /* 0x0006001b0e007388 */ /* 0x020be80000000800 */
[----:B-1----:R-:W2:Y:S04]  /*0b50*/  LDG.E R29, desc[UR8][R10.64+0x2c] ;  /* 0x00002c080a1d7981 */ /* 0x002ea8000c1e1900 */
[----:B0-----:R0:W2:Y:S04]  /*0b60*/  LDG.E R28, desc[UR8][R10.64+0x3c] ;  /* 0x00003c080a1c7981 */ /* 0x0010a8000c1e1900 */
[----:B-----5:R-:W5:Y:S04]  /*0b70*/  LDG.E R27, desc[UR8][R12.64+0x14] ;  /* 0x000014080c1b7981 */ /* 0x020f68000c1e1900 */
[----:B------:R-:W5:Y:S04]  /*0b80*/  LDG.E R11, desc[UR8][R12.64+0x4] ;  /* 0x000004080c0b7981 */ /* 0x000f68000c1e1900 */
[----:B------:R-:W5:Y:S04]  /*0b90*/  LDG.E R10, desc[UR8][R12.64+0x8] ;  /* 0x000008080c0a7981 */ /* 0x000f68000c1e1900 */
[----:B---3--:R1:W-:Y:S04]  /*0ba0*/  STS [R14+0x700], R21 ;  /* 0x000700150e007388 */ /* 0x0083e80000000800 */
[----:B----4-:R3:W-:Y:S04]  /*0bb0*/  STS [R14+0x800], R24 ;  /* 0x000800180e007388 */ /* 0x0107e80000000800 */
[----:B------:R4:W-:Y:S04]  /*0bc0*/  STS [R14+0xa00], R26 ;  /* 0x000a001a0e007388 */ /* 0x0009e80000000800 */
[----:B-1----:R-:W5:Y:S04]  /*0bd0*/  LDG.E R21, desc[UR8][R12.64+0x30] ;  /* 0x000030080c157981 */ /* 0x002f68000c1e1900 */
[----:B---3--:R-:W3:Y:S04]  /*0be0*/  LDG.E R24, desc[UR8][R12.64+0x20] ;  /* 0x000020080c187981 */ /* 0x008ee8000c1e1900 */
[----:B----4-:R-:W4:Y:S04]  /*0bf0*/  LDG.E R26, desc[UR8][R12.64+0x2c] ;  /* 0x00002c080c1a7981 */ /* 0x010f28000c1e1900 */
[----:B--2---:R1:W-:Y:S04]  /*0c00*/  STS [R14+0x980], R25 ;  /* 0x000980190e007388 */ /* 0x0043e80000000800 */
[----:B-1----:R-:W2:Y:S04]  /*0c10*/  LDG.E R25, desc[UR8][R12.64+0x1c] ;  /* 0x00001c080c197981 */ /* 0x002ea8000c1e1900 */
[----:B------:R1:W-:Y:S04]  /*0c20*/  STS [R14+0x580], R29 ;  /* 0x0005801d0e007388 */ /* 0x0003e80000000800 */
[----:B-----5:R5:W-:Y:S04]  /*0c30*/  STS [R14+0xa80], R27 ;  /* 0x000a801b0e007388 */ /* 0x020be80000000800 */
[----:B-1----:R-:W2:Y:S04]  /*0c40*/  LDG.E R29, desc[UR8][R12.64+0x18] ;  /* 0x000018080c1d7981 */ /* 0x002ea8000c1e1900 */
[----:B------:R0:W-:Y:S04]  /*0c50*/  STS [R14+0x880], R11 ;  /* 0x0008800b0e007388 */ /* 0x0001e80000000800 */
[----:B-----5:R-:W5:Y:S01]  /*0c60*/  LDG.E R27, desc[UR8][R12.64+0x28] ;  /* 0x000028080c1b7981 */ /* 0x020f62000c1e1900 */
[----:B0-----:R-:W-:-:S03]  /*0c70*/  IADD3 R11, PT, PT, R20, 0x20, R15 ;  /* 0x00000020140b7810 */ /* 0x001fc60007ffe00f */
[----:B------:R0:W-:Y:S04]  /*0c80*/  STS [R14+0x900], R10 ;  /* 0x0009000a0e007388 */ /* 0x0001e80000000800 */
[----:B------:R-:W-:Y:S01]  /*0c90*/  STS [R14+0x780], R28 ;  /* 0x0007801c0e007388 */ /* 0x000fe20000000800 */
[----:B0-----:R-:W-:-:S03]  /*0ca0*/  IMAD.WIDE R10, R11, 0x4, R8 ;  /* 0x000000040b0a7825 */ /* 0x001fc600078e0208 */
[----:B------:R0:W-:Y:S04]  /*0cb0*/  STS [R14+0xe00], R21 ;  /* 0x000e00150e007388 */ /* 0x0001e80000000800 */
[----:B---3--:R1:W-:Y:S04]  /*0cc0*/  STS [R14+0xc00], R24 ;  /* 0x000c00180e007388 */ /* 0x0083e80000000800 */
[----:B----4-:R3:W-:Y:S04]  /*0cd0*/  STS [R14+0xd80], R26 ;  /* 0x000d801a0e007388 */ /* 0x0107e80000000800 */
[----:B0-----:R-:W4:Y:S04]  /*0ce0*/  LDG.E R21, desc[UR8][R10.64] ;  /* 0x000000080a157981 */ /* 0x001f28000c1e1900 */
[----:B------:R-:W4:Y:S04]  /*0cf0*/  LDG.E R28, desc[UR8][R12.64+0x24] ;  /* 0x000024080c1c7981 */ /* 0x000f28000c1e1900 */
[----:B-1----:R-:W4:Y:S04]  /*0d00*/  LDG.E R24, desc[UR8][R10.64+0x4] ;  /* 0x000004080a187981 */ /* 0x002f28000c1e1900 */
[----:B---3--:R-:W3:Y:S04]  /*0d10*/  LDG.E R26, desc[UR8][R10.64+0x8] ;  /* 0x000008080a1a7981 */ /* 0x008ee8000c1e1900 */
[----:B--2---:R0:W-:Y:S04]  /*0d20*/  STS [R14+0xb80], R25 ;  /* 0x000b80190e007388 */ /* 0x0041e80000000800 */
[----:B0-----:R-:W2:Y:S04]  /*0d30*/  LDG.E R25, desc[UR8][R12.64+0x34] ;  /* 0x000034080c197981 */ /* 0x001ea8000c1e1900 */
[----:B------:R0:W-:Y:S04]  /*0d40*/  STS [R14+0xb00], R29 ;  /* 0x000b001d0e007388 */ /* 0x0001e80000000800 */
[----:B-----5:R1:W-:Y:S04]  /*0d50*/  STS [R14+0xd00], R27 ;  /* 0x000d001b0e007388 */ /* 0x0203e80000000800 */
[----:B0-----:R-:W5:Y:S04]  /*0d60*/  LDG.E R29, desc[UR8][R12.64+0x3c] ;  /* 0x00003c080c1d7981 */ /* 0x001f68000c1e1900 */
[----:B-1----:R-:W5:Y:S04]  /*0d70*/  LDG.E R27, desc[UR8][R12.64+0x38] ;  /* 0x000038080c1b7981 */ /* 0x002f68000c1e1900 */
[----:B------:R-:W5:Y:S04]  /*0d80*/  LDG.E R12, desc[UR8][R10.64+0x10] ;  /* 0x000010080a0c7981 */ /* 0x000f68000c1e1900 */
[----:B------:R-:W5:Y:S04]  /*0d90*/  LDG.E R13, desc[UR8][R10.64+0x14] ;  /* 0x000014080a0d7981 */ /* 0x000f68000c1e1900 */
[----:B----4-:R0:W-:Y:S04]  /*0da0*/  STS [R14+0x1000], R21 ;  /* 0x001000150e007388 */ /* 0x0101e80000000800 */
[----:B------:R1:W-:Y:S04]  /*0db0*/  STS [R14+0xc80], R28 ;  /* 0x000c801c0e007388 */ /* 0x0003e80000000800 */
[----:B------:R-:W-:Y:S04]  /*0dc0*/  STS [R14+0x1080], R24 ;  /* 0x001080180e007388 */ /* 0x000fe80000000800 */
[----:B---3--:R3:W-:Y:S04]  /*0dd0*/  STS [R14+0x1100], R26 ;  /* 0x0011001a0e007388 */ /* 0x0087e80000000800 */
[----:B0-----:R-:W4:Y:S04]  /*0de0*/  LDG.E R21, desc[UR8][R10.64+0x1c] ;  /* 0x00001c080a157981 */ /* 0x001f28000c1e1900 */
[----:B-1----:R-:W4:Y:S04]  /*0df0*/  LDG.E R28, desc[UR8][R10.64+0xc] ;  /* 0x00000c080a1c7981 */ /* 0x002f28000c1e1900 */
[----:B---3--:R-:W3:Y:S04]  /*0e00*/  LDG.E R26, desc[UR8][R10.64+0x18] ;  /* 0x000018080a1a7981 */ /* 0x008ee8000c1e1900 */
[----:B------:R-:W3:Y:S04]  /*0e10*/  LDG.E R24, desc[UR8][R10.64+0x24] ;  /* 0x000024080a187981 */ /* 0x000ee8000c1e1900 */
[----:B--2---:R0:W-:Y:S04]  /*0e20*/  STS [R14+0xe80], R25 ;  /* 0x000e80190e007388 */ /* 0x0041e80000000800 */
[----:B0-----:R-:W2:Y:S04]  /*0e30*/  LDG.E R25, desc[UR8][R10.64+0x20] ;  /* 0x000020080a197981 */ /* 0x001ea8000c1e1900 */
[----:B-----5:R0:W-:Y:S04]  /*0e40*/  STS [R14+0xf80], R29 ;  /* 0x000f801d0e007388 */ /* 0x0201e80000000800 */
[----:B------:R1:W-:Y:S04]  /*0e50*/  STS [R14+0xf00], R27 ;  /* 0x000f001b0e007388 */ /* 0x0003e80000000800 */
[----:B0-----:R-:W5:Y:S04]  /*0e60*/  LDG.E R29, desc[UR8][R10.64+0x2c] ;  /* 0x00002c080a1d7981 */ /* 0x001f68000c1e1900 */
[----:B------:R0:W-:Y:S04]  /*0e70*/  STS [R14+0x1200], R12 ;  /* 0x0012000c0e007388 */ /* 0x0001e80000000800 */
[----:B------:R0:W-:Y:S04]  /*0e80*/  STS [R14+0x1280], R13 ;  /* 0x0012800d0e007388 */ /* 0x0001e80000000800 */
[----:B-1----:R-:W5:Y:S01]  /*0e90*/  LDG.E R27, desc[UR8][R10.64+0x30] ;  /* 0x000030080a1b7981 */ /* 0x002f62000c1e1900 */
[----:B0-----:R-:W-:-:S03]  /*0ea0*/  IADD3 R12, PT, PT, R20, 0x30, R15 ;  /* 0x00000030140c7810 */ /* 0x001fc60007ffe00f */
[----:B------:R-:W5:Y:S02]  /*0eb0*/  LDG.E R13, desc[UR8][R10.64+0x28] ;  /* 0x000028080a0d7981 */ /* 0x000f64000c1e1900 */
[----:B------:R-:W-:Y:S02]  /*0ec0*/  IMAD.WIDE R8, R12, 0x4, R8 ;  /* 0x000000040c087825 */ /* 0x000fe400078e0208 */
[----:B------:R-:W5:Y:S04]  /*0ed0*/  LDG.E R12, desc[UR8][R10.64+0x3c] ;  /* 0x00003c080a0c7981 */ /* 0x000f68000c1e1900 */
[----:B----4-:R0:W-:Y:S04]  /*0ee0*/  STS [R14+0x1380], R21 ;  /* 0x001380150e007388 */ /* 0x0101e80000000800 */
[----:B------:R-:W-:Y:S04]  /*0ef0*/  STS [R14+0x1180], R28 ;  /* 0x0011801c0e007388 */ /* 0x000fe80000000800 */
[----:B---3--:R1:W-:Y:S04]  /*0f00*/  STS [R14+0x1300], R26 ;  /* 0x0013001a0e007388 */ /* 0x0083e80000000800 */
[----:B0-----:R-:W3:Y:S04]  /*0f10*/  LDG.E R21, desc[UR8][R10.64+0x38] ;  /* 0x000038080a157981 */ /* 0x001ee8000c1e1900 */
[----:B------:R0:W-:Y:S04]  /*0f20*/  STS [R14+0x1480], R24 ;  /* 0x001480180e007388 */ /* 0x0001e80000000800 */
[----:B-1----:R-:W4:Y:S04]  /*0f30*/  LDG.E R26, desc[UR8][R8.64] ;  /* 0x00000008081a7981 */ /* 0x002f28000c1e1900 */
[----:B------:R-:W4:Y:S04]  /*0f40*/  LDG.E R28, desc[UR8][R8.64+0x4] ;  /* 0x00000408081c7981 */ /* 0x000f28000c1e1900 */
[----:B0-----:R-:W4:Y:S04]  /*0f50*/  LDG.E R24, desc[UR8][R8.64+0x8] ;  /* 0x0000080808187981 */ /* 0x001f28000c1e1900 */
[----:B--2---:R0:W-:Y:S04]  /*0f60*/  STS [R14+0x1400], R25 ;  /* 0x001400190e007388 */ /* 0x0041e80000000800 */
[----:B0-----:R-:W2:Y:S04]  /*0f70*/  LDG.E R25, desc[UR8][R10.64+0x34] ;  /* 0x000034080a197981 */ /* 0x001ea8000c1e1900 */
[----:B------:R-:W2:Y:S04]  /*0f80*/  LDG.E R11, desc[UR8][R8.64+0xc] ;  /* 0x00000c08080b7981 */ /* 0x000ea8000c1e1900 */
[----:B------:R-:W2:Y:S04]  /*0f90*/  LDG.E R10, desc[UR8][R8.64+0x10] ;  /* 0x00001008080a7981 */ /* 0x000ea8000c1e1900 */
[----:B-----5:R0:W-:Y:S04]  /*0fa0*/  STS [R14+0x1580], R29 ;  /* 0x0015801d0e007388 */ /* 0x0201e80000000800 */
[----:B------:R1:W-:Y:S04]  /*0fb0*/  STS [R14+0x1600], R27 ;  /* 0x0016001b0e007388 */ /* 0x0003e80000000800 */
[----:B0-----:R-:W5:Y:S04]  /*0fc0*/  LDG.E R29, desc[UR8][R8.64+0x24] ;  /* 0x00002408081d7981 */ /* 0x001f68000c1e1900 */
[----:B------:R0:W-:Y:S04]  /*0fd0*/  STS [R14+0x1500], R13 ;  /* 0x0015000d0e007388 */ /* 0x0001e80000000800 */
[----:B------:R0:W-:Y:S04]  /*0fe0*/  STS [R14+0x1780], R12 ;  /* 0x0017800c0e007388 */ /* 0x0001e80000000800 */
[----:B-1----:R-:W5:Y:S04]  /*0ff0*/  LDG.E R27, desc[UR8][R8.64+0x20] ;  /* 0x00002008081b7981 */ /* 0x002f68000c1e1900 */
[----:B0-----:R-:W5:Y:S04]  /*1000*/  LDG.E R13, desc[UR8][R8.64+0x14] ;  /* 0x00001408080d7981 */ /* 0x001f68000c1e1900 */
[----:B------:R-:W5:Y:S04]  /*1010*/  LDG.E R12, desc[UR8][R8.64+0x28] ;  /* 0x00002808080c7981 */ /* 0x000f68000c1e1900 */
[----:B---3--:R0:W-:Y:S04]  /*1020*/  STS [R14+0x1700], R21 ;  /* 0x001700150e007388 */ /* 0x0081e80000000800 */
[----:B----4-:R1:W-:Y:S04]  /*1030*/  STS [R14+0x1800], R26 ;  /* 0x0018001a0e007388 */ /* 0x0103e80000000800 */
[----:B------:R3:W-:Y:S04]  /*1040*/  STS [R14+0x1880], R28 ;  /* 0x0018801c0e007388 */ /* 0x0007e80000000800 */
[----:B------:R4:W-:Y:S04]  /*1050*/  STS [R14+0x1900], R24 ;  /* 0x001900180e007388 */ /* 0x0009e80000000800 */
[----:B0-----:R-:W5:Y:S04]  /*1060*/  LDG.E R21, desc[UR8][R8.64+0x18] ;  /* 0x0000180808157981 */ /* 0x001f68000c1e1900 */
[----:B-1----:R-:W5:Y:S04]  /*1070*/  LDG.E R26, desc[UR8][R8.64+0x2c] ;  /* 0x00002c08081a7981 */ /* 0x002f68000c1e1900 */
[----:B---3--:R-:W3:Y:S04]  /*1080*/  LDG.E R28, desc[UR8][R8.64+0x30] ;  /* 0x00003008081c7981 */ /* 0x008ee8000c1e1900 */
[----:B----4-:R-:W4:Y:S04]  /*1090*/  LDG.E R24, desc[UR8][R8.64+0x34] ;  /* 0x0000340808187981 */ /* 0x010f28000c1e1900 */
[----:B--2---:R0:W-:Y:S04]  /*10a0*/  STS [R14+0x1680], R25 ;  /* 0x001680190e007388 */ /* 0x0041e80000000800 */
[----:B------:R1:W-:Y:S04]  /*10b0*/  STS [R14+0x1980], R11 ;  /* 0x0019800b0e007388 */ /* 0x0003e80000000800 */
[----:B------:R2:W-:Y:S04]  /*10c0*/  STS [R14+0x1a00], R10 ;  /* 0x001a000a0e007388 */ /* 0x0005e80000000800 */
[----:B0-----:R-:W4:Y:S04]  /*10d0*/  LDG.E R25, desc[UR8][R8.64+0x1c] ;  /* 0x00001c0808197981 */ /* 0x001f28000c1e1900 */
[----:B-1----:R-:W4:Y:S04]  /*10e0*/  LDG.E R11, desc[UR8][R8.64+0x38] ;  /* 0x00003808080b7981 */ /* 0x002f28000c1e1900 */
[----:B--2---:R-:W2:Y:S01]  /*10f0*/  LDG.E R10, desc[UR8][R8.64+0x3c] ;  /* 0x00003c08080a7981 */ /* 0x004ea2000c1e1900 */
[----:B------:R-:W-:-:S03]  /*1100*/  IADD3 R15, PT, PT, R15, 0x40, RZ ;  /* 0x000000400f0f7810 */ /* 0x000fc60007ffe0ff */
[----:B-----5:R1:W-:Y:S01]  /*1110*/  STS [R14+0x1c80], R29 ;  /* 0x001c801d0e007388 */ /* 0x0203e20000000800 */
[----:B------:R-:W-:-:S03]  /*1120*/  ISETP.NE.AND P2, PT, R15, 0x80, PT ;  /* 0x000000800f00780c */ /* 0x000fc60003f45270 */
[----:B------:R1:W-:Y:S04]  /*1130*/  STS [R14+0x1c00], R27 ;  /* 0x001c001b0e007388 */ /* 0x0003e80000000800 */
[----:B------:R1:W-:Y:S04]  /*1140*/  STS [R14+0x1a80], R13 ;  /* 0x001a800d0e007388 */ /* 0x0003e80000000800 */
[----:B------:R1:W-:Y:S04]  /*1150*/  STS [R14+0x1d00], R12 ;  /* 0x001d000c0e007388 */ /* 0x0003e80000000800 */
[----:B------:R1:W-:Y:S04]  /*1160*/  STS [R14+0x1b00], R21 ;  /* 0x001b00150e007388 */ /* 0x0003e80000000800 */
[----:B------:R1:W-:Y:S04]  /*1170*/  STS [R14+0x1d80], R26 ;  /* 0x001d801a0e007388 */ /* 0x0003e80000000800 */
[----:B---3--:R1:W-:Y:S04]  /*1180*/  STS [R14+0x1e00], R28 ;  /* 0x001e001c0e007388 */ /* 0x0083e80000000800 */
[----:B----4-:R1:W-:Y:S04]  /*1190*/  STS [R14+0x1e80], R24 ;  /* 0x001e80180e007388 */ /* 0x0103e80000000800 */
[----:B------:R1:W-:Y:S04]  /*11a0*/  STS [R14+0x1b80], R25 ;  /* 0x001b80190e007388 */ /* 0x0003e80000000800 */
[----:B------:R1:W-:Y:S04]  /*11b0*/  STS [R14+0x1f00], R11 ;  /* 0x001f000b0e007388 */ /* 0x0003e80000000800 */
[----:B--2---:R1:W-:Y:S01]  /*11c0*/  STS [R14+0x1f80], R10 ;  /* 0x001f800a0e007388 */ /* 0x0043e20000000800 */
[----:B------:R-:W-:Y:S05]  /*11d0*/  @P2 BRA `(.L_x_19) ;  /* 0xfffffff400cc2947 */ /* 0x000fea000383ffff */
[----:B------:R-:W-:Y:S01]  /*11e0*/  BAR.SYNC.DEFER_BLOCKING 0x0 ;  /* 0x0000000000007b1d */ /* 0x000fe20000010000 */
[----:B-1----:R-:W-:-:S05]  /*11f0*/  IMAD.MOV.U32 R21, RZ, RZ, RZ ;  /* 0x000000ffff157224 */ /* 0x002fca00078e00ff */
[----:B------:R0:W1:Y:S02]  /*1200*/  LDS R9, [R2] ;  /* 0x0000000002097984 */ /* 0x0000640000000800 */
.L_x_20:
[C---:B------:R-:W-:Y:S02]  /*1210*/  LEA R20, R21.reuse, R4, 0x7 ;  /* 0x0000000415147211 */ /* 0x040fe400078e38ff */
[C---:B------:R-:W-:Y:S02]  /*1220*/  LEA R24, R21.reuse, R0, 0x2 ;  /* 0x0000000015187211 */ /* 0x040fe400078e10ff */
[----:B------:R-:W-:Y:S01]  /*1230*/  IADD3 R21, PT, PT, R21, 0x10, RZ ;  /* 0x0000001015157810 */ /* 0x000fe20007ffe0ff */
[----:B------:R-:W-:Y:S03]  /*1240*/  LDS R11, [R20] ;  /* 0x00000000140b7984 */ /* 0x000fe60000000800 */
[----:B------:R-:W-:Y:S01]  /*1250*/  ISETP.NE.AND P2, PT, R21, 0x80, PT ;  /* 0x000000801500780c */ /* 0x000fe20003f45270 */
[----:B------:R-:W2:Y:S04]  /*1260*/  LDS.128 R12, [R24] ;  /* 0x00000000180c7984 */ /* 0x000ea80000000c00 */
[----:B------:R-:W3:Y:S04]  /*1270*/  LDS R8, [R20+0x80] ;  /* 0x0000800014087984 */ /* 0x000ee80000000800 */
[----:B------:R-:W4:Y:S04]  /*1280*/  LDS R25, [R20+0x100] ;  /* 0x0001000014197984 */ /* 0x000f280000000800 */
[----:B------:R-:W5:Y:S04]  /*1290*/  LDS R26, [R20+0x180] ;  /* 0x00018000141a7984 */ /* 0x000f680000000800 */
[----:B------:R-:W-:Y:S01]  /*12a0*/  LDS R28, [R20+0x680] ;  /* 0x00068000141c7984 */ /* 0x000fe20000000800 */
[----:B--2---:R-:W-:Y:S01]  /*12b0*/  IMAD.IADD R12, R12, 0x1, -R11 ;  /* 0x000000010c0c7824 */ /* 0x004fe200078e0a0b */
[----:B---3--:R-:W-:-:S03]  /*12c0*/  IADD3 R8, PT, PT, -R8, R13, RZ ;  /* 0x0000000d08087210 */ /* 0x008fc60007ffe1ff */
[----:B-1----:R-:W-:Y:S01]  /*12d0*/  IMAD R9, R12, R12, R9 ;  /* 0x0000000c0c097224 */ /* 0x002fe200078e0209 */
[----:B------:R-:W-:Y:S01]  /*12e0*/  LDS R13, [R20+0x200] ;  /* 0x00020000140d7984 */ /* 0x000fe20000000800 */
[----:B----4-:R-:W-:Y:S02]  /*12f0*/  IADD3 R14, PT, PT, -R25, R14, RZ ;  /* 0x0000000e190e7210 */ /* 0x010fe40007ffe1ff */
[----:B------:R-:W-:Y:S01]  /*1300*/  IMAD R27, R8, R8, R9 ;  /* 0x00000008081b7224 */ /* 0x000fe200078e0209 */
[----:B------:R-:W-:Y:S03]  /*1310*/  LDS R12, [R20+0x280] ;  /* 0x00028000140c7984 */ /* 0x000fe60000000800 */
[----:B------:R-:W-:Y:S01]  /*1320*/  IMAD R27, R14, R14, R27 ;  /* 0x0000000e0e1b7224 */ /* 0x000fe200078e021b */
[----:B------:R-:W1:Y:S01]  /*1330*/  LDS.128 R8, [R24+0x10] ;  /* 0x0000100018087984 */ /* 0x000e620000000c00 */
[----:B-----5:R-:W-:-:S03]  /*1340*/  IMAD.IADD R14, R15, 0x1, -R26 ;  /* 0x000000010f0e7824 */ /* 0x020fc600078e0a1a */
[----:B------:R-:W2:Y:S01]  /*1350*/  LDS R25, [R20+0x300] ;  /* 0x0003000014197984 */ /* 0x000ea20000000800 */
[----:B------:R-:W-:-:S03]  /*1360*/  IMAD R27, R14, R14, R27 ;  /* 0x0000000e0e1b7224 */ /* 0x000fc600078e021b */
[----:B------:R-:W3:Y:S01]  /*1370*/  LDS R26, [R20+0x380] ;  /* 0x00038000141a7984 */ /* 0x000ee20000000800 */
[----:B-1----:R-:W-:Y:S02]  /*1380*/  IADD3 R8, PT, PT, R8, -R13, RZ ;  /* 0x8000000d08087210 */ /* 0x002fe40007ffe0ff */
[----:B------:R-:W-:Y:S02]  /*1390*/  IADD3 R9, PT, PT, -R12, R9, RZ ;  /* 0x000000090c097210 */ /* 0x000fe40007ffe1ff */
[----:B------:R-:W-:Y:S01]  /*13a0*/  LDS.128 R12, [R24+0x20] ;  /* 0x00002000180c7984 */ /* 0x000fe20000000c00 */
[----:B------:R-:W-:Y:S02]  /*13b0*/  IMAD R8, R8, R8, R27 ;  /* 0x0000000808087224 */ /* 0x000fe400078e021b */
[----:B--2---:R-:W-:Y:S01]  /*13c0*/  IMAD.IADD R27, R10, 0x1, -R25 ;  /* 0x000000010a1b7824 */ /* 0x004fe200078e0a19 */
[----:B---3--:R-:W-:Y:S01]  /*13d0*/  IADD3 R11, PT, PT, -R26, R11, RZ ;  /* 0x0000000b1a0b7210 */ /* 0x008fe20007ffe1ff */
[----:B------:R-:W-:Y:S01]  /*13e0*/  IMAD R8, R9, R9, R8 ;  /* 0x0000000909087224 */ /* 0x000fe200078e0208 */
[----:B------:R-:W1:Y:S03]  /*13f0*/  LDS R10, [R20+0x480] ;  /* 0x00048000140a7984 */ /* 0x000e660000000800 */
[----:B------:R-:W-:Y:S01]  /*1400*/  IMAD R8, R27, R27, R8 ;  /* 0x0000001b1b087224 */ /* 0x000fe200078e0208 */
[----:B------:R-:W2:Y:S03]  /*1410*/  LDS R9, [R20+0x400] ;  /* 0x0004000014097984 */ /* 0x000ea60000000800 */
[----:B------:R-:W-:Y:S01]  /*1420*/  IMAD R8, R11, R11, R8 ;  /* 0x0000000b0b087224 */ /* 0x000fe200078e0208 */
[----:B------:R-:W3:Y:S01]  /*1430*/  LDS R25, [R20+0x500] ;  /* 0x0005000014197984 */ /* 0x000ee20000000800 */
[----:B-1----:R-:W-:Y:S01]  /*1440*/  IMAD.IADD R13, R13, 0x1, -R10 ;  /* 0x000000010d0d7824 */ /* 0x002fe200078e0a0a */
[----:B--2---:R-:W-:-:S02]  /*1450*/  IADD3 R9, PT, PT, R12, -R9, RZ ;  /* 0x800000090c097210 */ /* 0x004fc40007ffe0ff */
[----:B------:R-:W1:Y:S01]  /*1460*/  LDS R12, [R20+0x580] ;  /* 0x00058000140c7984 */ /* 0x000e620000000800 */
[----:B---3--:R-:W-:Y:S02]  /*1470*/  IADD3 R27, PT, PT, -R25, R14, RZ ;  /* 0x0000000e191b7210 */ /* 0x008fe40007ffe1ff */
[----:B------:R-:W-:Y:S01]  /*1480*/  IMAD R8, R9, R9, R8 ;  /* 0x0000000909087224 */ /* 0x000fe200078e0208 */
[----:B------:R-:W-:Y:S03]  /*1490*/  LDS R25, [R20+0x700] ;  /* 0x0007000014197984 */ /* 0x000fe60000000800 */
[----:B------:R-:W-:Y:S01]  /*14a0*/  IMAD R26, R13, R13, R8 ;  /* 0x0000000d0d1a7224 */ /* 0x000fe200078e0208 */
[----:B------:R-:W-:Y:S03]  /*14b0*/  LDS R14, [R20+0x780] ;  /* 0x00078000140e7984 */ /* 0x000fe60000000800 */
[----:B------:R-:W-:Y:S01]  /*14c0*/  IMAD R26, R27, R27, R26 ;  /* 0x0000001b1b1a7224 */ /* 0x000fe200078e021a */
[----:B------:R-:W-:Y:S04]  /*14d0*/  LDS R13, [R20+0x600] ;  /* 0x00060000140d7984 */ /* 0x000fe80000000800 */
[----:B------:R-:W2:Y:S01]  /*14e0*/  LDS.128 R8, [R24+0x30] ;  /* 0x0000300018087984 */ /* 0x000ea20000000c00 */
[----:B-1----:R-:W-:-:S05]  /*14f0*/  IADD3 R15, PT, PT, -R12, R15, RZ ;  /* 0x0000000f0c0f7210 */ /* 0x002fca0007ffe1ff */
[----:B------:R-:W-:Y:S02]  /*1500*/  IMAD R26, R15, R15, R26 ;  /* 0x0000000f0f1a7224 */ /* 0x000fe400078e021a */
[----:B--2---:R-:W-:Y:S01]  /*1510*/  IMAD.IADD R13, R8, 0x1, -R13 ;  /* 0x00000001080d7824 */ /* 0x004fe200078e0a0d */
[----:B------:R-:W-:Y:S01]  /*1520*/  IADD3 R9, PT, PT, -R28, R9, RZ ;  /* 0x000000091c097210 */ /* 0x000fe20007ffe1ff */
[----:B------:R-:W-:Y:S01]  /*1530*/  IMAD.IADD R25, R10, 0x1, -R25 ;  /* 0x000000010a197824 */ /* 0x000fe200078e0a19 */
[----:B------:R-:W-:Y:S01]  /*1540*/  IADD3 R11, PT, PT, -R14, R11, RZ ;  /* 0x0000000b0e0b7210 */ /* 0x000fe20007ffe1ff */
[----:B------:R-:W-:-:S04]  /*1550*/  IMAD R26, R13, R13, R26 ;  /* 0x0000000d0d1a7224 */ /* 0x000fc800078e021a */
[----:B------:R-:W-:-:S04]  /*1560*/  IMAD R26, R9, R9, R26 ;  /* 0x00000009091a7224 */ /* 0x000fc800078e021a */
[----:B------:R-:W-:-:S04]  /*1570*/  IMAD R26, R25, R25, R26 ;  /* 0x00000019191a7224 */ /* 0x000fc800078e021a */
[----:B------:R-:W-:Y:S01]  /*1580*/  IMAD R9, R11, R11, R26 ;  /* 0x0000000b0b097224 */ /* 0x000fe200078e021a */
[----:B------:R-:W-:Y:S06]  /*1590*/  @P2 BRA `(.L_x_20) ;  /* 0xfffffffc001c2947 */ /* 0x000fec000383ffff */
[----:B------:R1:W-:Y:S01]  /*15a0*/  STS [R2], R9 ;  /* 0x0000000902007388 */ /* 0x0003e20000000800 */
[----:B------:R-:W-:Y:S06]  /*15b0*/  BAR.SYNC.DEFER_BLOCKING 0x0 ;  /* 0x0000000000007b1d */ /* 0x000fec0000010000 */
[----:B------:R-:W-:Y:S05]  /*15c0*/  @P1 BRA `(.L_x_21) ;  /* 0xffffffec00441947 */ /* 0x000fea000383ffff */
.L_x_17:
[----:B------:R-:W2:Y:S01]  /*15d0*/  LDS R11, [R2] ;  /* 0x00000000020b7984 */ /* 0x000ea20000000800 */
[----:B-1----:R-:W1:Y:S01]  /*15e0*/  LDC.64 R8, c[0x0][0x390] ;  /* 0x0000e400ff087b82 */ /* 0x002e620000000a00 */
[----:B------:R-:W3:Y:S02]  /*15f0*/  LDCU UR4, c[0x0][0x380] ;  /* 0x00007000ff0477ac */ /* 0x000ee40008000800 */
[----:B---3--:R-:W-:-:S04]  /*1600*/  IMAD R3, R5, UR4, R3 ;  /* 0x0000000405037c24 */ /* 0x008fc8000f8e0203 */
[----:B-1----:R-:W-:-:S05]  /*1610*/  IMAD.WIDE R8, R3, 0x4, R8 ;  /* 0x0000000403087825 */ /* 0x002fca00078e0208 */
[----:B--2---:R1:W-:Y:S01]  /*1620*/  STG.E desc[UR8][R8.64], R11 ;  /* 0x0000000b08007986 */ /* 0x0043e2000c101908 */
[----:B------:R-:W-:Y:S05]  /*1630*/  @!P0 BRA `(.L_x_22) ;  /* 0xffffffe800dc8947 */ /* 0x000fea000383ffff */
.L_x_16:
[----:B0-----:R-:W-:-:S04]  /*1640*/  IADD3 R19, PT, PT, R19, UR7, RZ ;  /* 0x0000000713137c10 */ /* 0x001fc8000fffe0ff */
[----:B------:R-:W-:-:S13]  /*1650*/  ISETP.GE.U32.AND P0, PT, R19, 0x20, PT ;  /* 0x000000201300780c */ /* 0x000fda0003f06070 */
[----:B------:R-:W-:Y:S05]  /*1660*/  @!P0 BRA `(.L_x_23) ;  /* 0xffffffe800b08947 */ /* 0x000fea000383ffff */
[----:B------:R-:W-:Y:S05]  /*1670*/  EXIT ;  /* 0x000000000000794d */ /* 0x000fea0003800000 */
.L_x_24:
        /* <DEDUP_REMOVED lines=16> */
.L_x_26:


//--------------------- .nv.shared._Z3knniiPiS_S_ --------------------------
	.section	.nv.shared._Z3knniiPiS_S_,"aw",@nobits
	.sectionflags	@""
	.align	16
	.zero		1024


//--------------------- .nv.shared.reserved.0     --------------------------
	.section	.nv.shared.reserved.0,"aw",@nobits
	.weak		__nv_reservedSMEM_offset_0_alias
	.size		__nv_reservedSMEM_offset_0_alias, 0, 64
	.other		__nv_reservedSMEM_offset_0_alias,@"STO_CUDA_RESERVED_SHARED STV_DEFAULT"
__nv_reservedSMEM_offset_0_alias:
	.zero		0
	.zero		64


//--------------------- .nv.shared._Z11computeDistiiPiS_ --------------------------
	.section	.nv.shared._Z11computeDistiiPiS_,"aw",@nobits
	.sectionflags	@""
	.align	16
.nv.shared._Z11computeDistiiPiS_:
	.zero		37888


//--------------------- .nv.constant0._Z3knniiPiS_S_ --------------------------
	.section	.nv.constant0._Z3knniiPiS_S_,"a",@progbits
	.sectionflags	@""
	.align	4
.nv.constant0._Z3knniiPiS_S_:
	.zero		928


//--------------------- .nv.constant0._Z11computeDistiiPiS_ --------------------------
	.section	.nv.constant0._Z11computeDistiiPiS_,"a",@progbits
	.sectionflags	@""
	.align	4
.nv.constant0._Z11computeDistiiPiS_:
	.zero		920


//--------------------- SYMBOLS --------------------------

	.type		.nv.reservedSmem.offset0,@object
	.size		.nv.reservedSmem.offset0,0x4
	.type		.nv.reservedSmem.cap,@object
	.size		.nv.reservedSmem.cap,0x4
